	.target	sm_90a

	.elftype	@"ET_EXEC"


//--------------------- .note.nv.tkinfo           --------------------------
	.section	.note.nv.tkinfo,"",@"SHT_NOTE"
	.sectionflags	@"SHF_NOTE_NV_TKINFO"
	.tkinfo
        /*0018*/ 	.word	0x00000002
        /*0030*/ 	.string	""
        /*0030*/ 	.string	"ptxas"
        /*0030*/ 	.string	"Cuda compilation tools, release 13.0, V13.0.88"
        /*0030*/ 	.string	"Build cuda_13.0.r13.0/compiler.36424714_0"
        /*0030*/ 	.string	"-arch sm_90a -m 64 "



//--------------------- .note.nv.cuinfo           --------------------------
	.section	.note.nv.cuinfo,"",@"SHT_NOTE"
	.sectionflags	@"SHF_NOTE_NV_CUINFO"
        /*0018*/ 	.short	0x0002
        /*001a*/ 	.short	0x005a
        /*001c*/ 	.short	0x0082
	.zero		2


//--------------------- .nv.info                  --------------------------
	.section	.nv.info,"",@"SHT_CUDA_INFO"
	.align	4


	//----- nvinfo : EIATTR_REGCOUNT
	.align		4
        /*0000*/ 	.byte	0x04, 0x2f
        /*0002*/ 	.short	(.L_15 - .L_14)
	.align		4
.L_14:
        /*0004*/ 	.word	index@(_ZN7cutlass13device_kernelINS_4gemm6kernel13GemmUniversalIN4cute5tupleIJiiiiEEENS1_10collective13CollectiveMmaINS1_34MainloopSm90TmaGmmaWarpSpecializedILi3ENS5_IJNS4_1CILi1EEESB_SB_EEENS1_35KernelTmaWarpSpecializedCooperativeEEENS5_IJNSA_ILi384EEENSA_ILi96EEENSA_ILi64EEEEEENS_6half_tENS5_IJlSB_lEEESJ_SK_NS4_8TiledMMAINS4_8MMA_AtomIJNS4_4SM904GMMA25MMA_64x96x16_F32F16F16_SSILNSO_5MajorE0ELSQ_0ELNSO_7ScaleInE1ELSR_1EEEEEENS4_6LayoutINS5_IJNSA_ILi2EEESB_SB_EEENS5_IJSB_NSA_ILi0EEESX_EEEEENS5_IJNS4_10UnderscoreES10_S10_EEEEENS4_13SM90_TMA_LOADENS4_14ComposedLayoutINS4_7SwizzleILi3ELi4ELi3EEENS4_18smem_ptr_flag_bitsILi16EEENSU_INS5_IJNSA_ILi8EEESH_EEENS5_IJSH_SB_EEEEEEEvNS4_8identityES13_S1D_vS1E_EENS_8epilogue10collective6detail29Sm90TmaWarpSpecializedAdapterINS1H_15DefaultEpilogueISJ_SK_SK_NS1G_6thread17LinearCombinationISJ_Li1EffLNS1L_9ScaleType4KindE0ELNS_15FloatRoundStyleE2ESJ_EENS1_15EpilogueDefaultEEEEEvvEEEEvNT_6ParamsE)
        /*0008*/ 	.word	0x000000a8


	//----- nvinfo : EIATTR_FRAME_SIZE
	.align		4
.L_15:
        /*000c*/ 	.byte	0x04, 0x11
        /*000e*/ 	.short	(.L_17 - .L_16)
	.align		4
.L_16:
        /*0010*/ 	.word	index@(_ZN7cutlass13device_kernelINS_4gemm6kernel13GemmUniversalIN4cute5tupleIJiiiiEEENS1_10collective13CollectiveMmaINS1_34MainloopSm90TmaGmmaWarpSpecializedILi3ENS5_IJNS4_1CILi1EEESB_SB_EEENS1_35KernelTmaWarpSpecializedCooperativeEEENS5_IJNSA_ILi384EEENSA_ILi96EEENSA_ILi64EEEEEENS_6half_tENS5_IJlSB_lEEESJ_SK_NS4_8TiledMMAINS4_8MMA_AtomIJNS4_4SM904GMMA25MMA_64x96x16_F32F16F16_SSILNSO_5MajorE0ELSQ_0ELNSO_7ScaleInE1ELSR_1EEEEEENS4_6LayoutINS5_IJNSA_ILi2EEESB_SB_EEENS5_IJSB_NSA_ILi0EEESX_EEEEENS5_IJNS4_10UnderscoreES10_S10_EEEEENS4_13SM90_TMA_LOADENS4_14ComposedLayoutINS4_7SwizzleILi3ELi4ELi3EEENS4_18smem_ptr_flag_bitsILi16EEENSU_INS5_IJNSA_ILi8EEESH_EEENS5_IJSH_SB_EEEEEEEvNS4_8identityES13_S1D_vS1E_EENS_8epilogue10collective6detail29Sm90TmaWarpSpecializedAdapterINS1H_15DefaultEpilogueISJ_SK_SK_NS1G_6thread17LinearCombinationISJ_Li1EffLNS1L_9ScaleType4KindE0ELNS_15FloatRoundStyleE2ESJ_EENS1_15EpilogueDefaultEEEEEvvEEEEvNT_6ParamsE)
        /*0014*/ 	.word	0x00000000


	//----- nvinfo : EIATTR_MIN_STACK_SIZE
	.align		4
.L_17:
        /*0018*/ 	.byte	0x04, 0x12
        /*001a*/ 	.short	(.L_19 - .L_18)
	.align		4
.L_18:
        /*001c*/ 	.word	index@(_ZN7cutlass13device_kernelINS_4gemm6kernel13GemmUniversalIN4cute5tupleIJiiiiEEENS1_10collective13CollectiveMmaINS1_34MainloopSm90TmaGmmaWarpSpecializedILi3ENS5_IJNS4_1CILi1EEESB_SB_EEENS1_35KernelTmaWarpSpecializedCooperativeEEENS5_IJNSA_ILi384EEENSA_ILi96EEENSA_ILi64EEEEEENS_6half_tENS5_IJlSB_lEEESJ_SK_NS4_8TiledMMAINS4_8MMA_AtomIJNS4_4SM904GMMA25MMA_64x96x16_F32F16F16_SSILNSO_5MajorE0ELSQ_0ELNSO_7ScaleInE1ELSR_1EEEEEENS4_6LayoutINS5_IJNSA_ILi2EEESB_SB_EEENS5_IJSB_NSA_ILi0EEESX_EEEEENS5_IJNS4_10UnderscoreES10_S10_EEEEENS4_13SM90_TMA_LOADENS4_14ComposedLayoutINS4_7SwizzleILi3ELi4ELi3EEENS4_18smem_ptr_flag_bitsILi16EEENSU_INS5_IJNSA_ILi8EEESH_EEENS5_IJSH_SB_EEEEEEEvNS4_8identityES13_S1D_vS1E_EENS_8epilogue10collective6detail29Sm90TmaWarpSpecializedAdapterINS1H_15DefaultEpilogueISJ_SK_SK_NS1G_6thread17LinearCombinationISJ_Li1EffLNS1L_9ScaleType4KindE0ELNS_15FloatRoundStyleE2ESJ_EENS1_15EpilogueDefaultEEEEEvvEEEEvNT_6ParamsE)
        /*0020*/ 	.word	0x00000000
.L_19:


//--------------------- .nv.compat                --------------------------
	.section	.nv.compat,"",@"SHT_CUDA_COMPAT_INFO"
	.align	4
        /*0000*/ 	.byte	0x02, 0x09, 0x01, 0x00, 0x02, 0x02, 0x04, 0x00, 0x02, 0x05, 0x05, 0x00, 0x03, 0x07, 0x01, 0x01
        /*0010*/ 	.byte	0x02, 0x03, 0x01, 0x00, 0x02, 0x06, 0x01, 0x00, 0x04, 0x0b, 0x08, 0x00, 0x00, 0x00, 0x00, 0x00
        /*0020*/ 	.byte	0x00, 0x00, 0x00, 0x00


//--------------------- .nv.info._ZN7cutlass13device_kernelINS_4gemm6kernel13GemmUniversalIN4cute5tupleIJiiiiEEENS1_10collective13CollectiveMmaINS1_34MainloopSm90TmaGmmaWarpSpecializedILi3ENS5_IJNS4_1CILi1EEESB_SB_EEENS1_35KernelTmaWarpSpecializedCooperativeEEENS5_IJNSA_ILi384EEENSA_ILi96EEENSA_ILi64EEEEEENS_6half_tENS5_IJlSB_lEEESJ_SK_NS4_8TiledMMAINS4_8MMA_AtomIJNS4_4SM904GMMA25MMA_64x96x16_F32F16F16_SSILNSO_5MajorE0ELSQ_0ELNSO_7ScaleInE1ELSR_1EEEEEENS4_6LayoutINS5_IJNSA_ILi2EEESB_SB_EEENS5_IJSB_NSA_ILi0EEESX_EEEEENS5_IJNS4_10UnderscoreES10_S10_EEEEENS4_13SM90_TMA_LOADENS4_14ComposedLayoutINS4_7SwizzleILi3ELi4ELi3EEENS4_18smem_ptr_flag_bitsILi16EEENSU_INS5_IJNSA_ILi8EEESH_EEENS5_IJSH_SB_EEEEEEEvNS4_8identityES13_S1D_vS1E_EENS_8epilogue10collective6detail29Sm90TmaWarpSpecializedAdapterINS1H_15DefaultEpilogueISJ_SK_SK_NS1G_6thread17LinearCombinationISJ_Li1EffLNS1L_9ScaleType4KindE0ELNS_15FloatRoundStyleE2ESJ_EENS1_15EpilogueDefaultEEEEEvvEEEEvNT_6ParamsE --------------------------
	.section	.nv.info._ZN7cutlass13device_kernelINS_4gemm6kernel13GemmUniversalIN4cute5tupleIJiiiiEEENS1_10collective13CollectiveMmaINS1_34MainloopSm90TmaGmmaWarpSpecializedILi3ENS5_IJNS4_1CILi1EEESB_SB_EEENS1_35KernelTmaWarpSpecializedCooperativeEEENS5_IJNSA_ILi384EEENSA_ILi96EEENSA_ILi64EEEEEENS_6half_tENS5_IJlSB_lEEESJ_SK_NS4_8TiledMMAINS4_8MMA_AtomIJNS4_4SM904GMMA25MMA_64x96x16_F32F16F16_SSILNSO_5MajorE0ELSQ_0ELNSO_7ScaleInE1ELSR_1EEEEEENS4_6LayoutINS5_IJNSA_ILi2EEESB_SB_EEENS5_IJSB_NSA_ILi0EEESX_EEEEENS5_IJNS4_10UnderscoreES10_S10_EEEEENS4_13SM90_TMA_LOADENS4_14ComposedLayoutINS4_7SwizzleILi3ELi4ELi3EEENS4_18smem_ptr_flag_bitsILi16EEENSU_INS5_IJNSA_ILi8EEESH_EEENS5_IJSH_SB_EEEEEEEvNS4_8identityES13_S1D_vS1E_EENS_8epilogue10collective6detail29Sm90TmaWarpSpecializedAdapterINS1H_15DefaultEpilogueISJ_SK_SK_NS1G_6thread17LinearCombinationISJ_Li1EffLNS1L_9ScaleType4KindE0ELNS_15FloatRoundStyleE2ESJ_EENS1_15EpilogueDefaultEEEEEvvEEEEvNT_6ParamsE,"",@"SHT_CUDA_INFO"
	.sectionflags	@""
	.align	4


	//----- nvinfo : EIATTR_CUDA_API_VERSION
	.align		4
        /*0000*/ 	.byte	0x04, 0x37
        /*0002*/ 	.short	(.L_21 - .L_20)
.L_20:
        /*0004*/ 	.word	0x00000082


	//----- nvinfo : EIATTR_KPARAM_INFO
	.align		4
.L_21:
        /*0008*/ 	.byte	0x04, 0x17
        /*000a*/ 	.short	(.L_23 - .L_22)
.L_22:
        /*000c*/ 	.word	0x00000000
        /*0010*/ 	.short	0x0000
        /*0012*/ 	.short	0x0070
        /*0014*/ 	.byte	0x00, 0xf0, 0x01, 0x10


	//----- nvinfo : EIATTR_SPARSE_MMA_MASK
	.align		4
.L_23:
        /*0018*/ 	.byte	0x03, 0x50
        /*001a*/ 	.short	0x0000


	//----- nvinfo : EIATTR_MAXREG_COUNT
	.align		4
        /*001c*/ 	.byte	0x03, 0x1b
        /*001e*/ 	.short	0x00a8


	//----- nvinfo : EIATTR_NUM_BARRIERS
	.align		4
        /*0020*/ 	.byte	0x02, 0x4c
        /*0022*/ 	.byte	0x01
	.zero		1


	//----- nvinfo : EIATTR_EXTERNS
	.align		4
        /*0024*/ 	.byte	0x04, 0x0f
        /*0026*/ 	.short	(.L_25 - .L_24)


	//   ....[0]....
	.align		4
.L_24:
        /*0028*/ 	.word	index@(__assertfail)


	//----- nvinfo : EIATTR_MERCURY_ISA_VERSION
	.align		4
.L_25:
        /*002c*/ 	.byte	0x03, 0x5f
        /*002e*/ 	.short	0x0101


	//----- nvinfo : EIATTR_INT_WARP_WIDE_INSTR_OFFSETS
	.align		4
        /*0030*/ 	.byte	0x04, 0x31
        /*0032*/ 	.short	(.L_27 - .L_26)


	//   ....[0]....
.L_26:
        /*0034*/ 	.word	0x000003a0


	//   ....[1]....
        /*0038*/ 	.word	0x000003b0


	//   ....[2]....
        /*003c*/ 	.word	0x00000490


	//----- nvinfo : EIATTR_COOP_GROUP_MASK_REGIDS
	.align		4
.L_27:
        /*0040*/ 	.byte	0x04, 0x29
        /*0042*/ 	.short	(.L_29 - .L_28)


	//   ....[0]....
.L_28:
        /*0044*/ 	.word	0xffffffff


	//   ....[1]....
        /*0048*/ 	.word	0xffffffff


	//   ....[2]....
        /*004c*/ 	.word	0xffffffff


	//   ....[3]....
        /*0050*/ 	.word	0xffffffff


	//   ....[4]....
        /*0054*/ 	.word	0xffffffff


	//----- nvinfo : EIATTR_COOP_GROUP_INSTR_OFFSETS
	.align		4
.L_29:
        /*0058*/ 	.byte	0x04, 0x28
        /*005a*/ 	.short	(.L_31 - .L_30)


	//   ....[0]....
.L_30:
        /*005c*/ 	.word	0x00000060


	//   ....[1]....
        /*0060*/ 	.word	0x00000070


	//   ....[2]....
        /*0064*/ 	.word	0x00000130


	//   ....[3]....
        /*0068*/ 	.word	0x000002a0


	//   ....[4]....
        /*006c*/ 	.word	0x00000f60


	//----- nvinfo : EIATTR_REG_RECONFIG
	.align		4
.L_31:
        /*0070*/ 	.byte	0x01, 0x54
	.zero		2


	//----- nvinfo : EIATTR_SYSCALL_OFFSETS
	.align		4
        /*0074*/ 	.byte	0x04, 0x46
        /*0076*/ 	.short	(.L_33 - .L_32)


	//   ....[0]....
.L_32:
        /*0078*/ 	.word	0x00001120


	//----- nvinfo : EIATTR_MBARRIER_INSTR_OFFSETS
	.align		4
.L_33:
        /*007c*/ 	.byte	0x04, 0x39
        /*007e*/ 	.short	(.L_35 - .L_34)


	//   ....[0]....
.L_34:
        /*0080*/ 	.word	0x00000230
        /*0084*/ 	.word	0x000000ff
        /*0088*/ 	.word	0x00000000
        /*008c*/ 	.short	0x0100
        /*008e*/ 	.byte	0x08
	.zero		1


	//   ....[1]....
        /*0090*/ 	.word	0x00000240
        /*0094*/ 	.word	0x000000ff
        /*0098*/ 	.word	0x00000018
        /*009c*/ 	.short	0x0100
        /*009e*/ 	.byte	0x08
	.zero		1


	//   ....[2]....
        /*00a0*/ 	.word	0x00000250
        /*00a4*/ 	.word	0x000000ff
        /*00a8*/ 	.word	0x00000008
        /*00ac*/ 	.short	0x0100
        /*00ae*/ 	.byte	0x08
	.zero		1


	//   ....[3]....
        /*00b0*/ 	.word	0x00000260
        /*00b4*/ 	.word	0x000000ff
        /*00b8*/ 	.word	0x00000020
        /*00bc*/ 	.short	0x0100
        /*00be*/ 	.byte	0x08
	.zero		1


	//   ....[4]....
        /*00c0*/ 	.word	0x00000270
        /*00c4*/ 	.word	0x000000ff
        /*00c8*/ 	.word	0x00000010
        /*00cc*/ 	.short	0x0100
        /*00ce*/ 	.byte	0x08
	.zero		1


	//   ....[5]....
        /*00d0*/ 	.word	0x00000280
        /*00d4*/ 	.word	0x000000ff
        /*00d8*/ 	.word	0x00000028
        /*00dc*/ 	.short	0x0100
        /*00de*/ 	.byte	0x08
	.zero		1


	//   ....[6]....
        /*00e0*/ 	.word	0x00000500
        /*00e4*/ 	.word	0x000000ff
        /*00e8*/ 	.word	0x00000040
        /*00ec*/ 	.short	0x0100
        /*00ee*/ 	.byte	0x06
	.zero		1


	//   ....[7]....
        /*00f0*/ 	.word	0x00000560
        /*00f4*/ 	.word	0x000000ff
        /*00f8*/ 	.word	0x00000048
        /*00fc*/ 	.short	0x0100
        /*00fe*/ 	.byte	0x06
	.zero		1


	//   ....[8]....
        /*0100*/ 	.word	0x000011a0
        /*0104*/ 	.word	0x00000003
        /*0108*/ 	.word	0x00000000
        /*010c*/ 	.short	0x010a
        /*010e*/ 	.byte	0x3f
	.zero		1


	//   ....[9]....
        /*0110*/ 	.word	0x000011e0
        /*0114*/ 	.word	0x00000003
        /*0118*/ 	.word	0x00000000
        /*011c*/ 	.short	0x010a
        /*011e*/ 	.byte	0x3f
	.zero		1


	//   ....[10]....
        /*0120*/ 	.word	0x00001800
        /*0124*/ 	.word	0x000000ff
        /*0128*/ 	.word	0x00000000
        /*012c*/ 	.short	0x010a
        /*012e*/ 	.byte	0x09
	.zero		1


	//   ....[11]....
        /*0130*/ 	.word	0x00001840
        /*0134*/ 	.word	0x000000ff
        /*0138*/ 	.word	0x00000000
        /*013c*/ 	.short	0x010a
        /*013e*/ 	.byte	0x09
	.zero		1


	//   ....[12]....
        /*0140*/ 	.word	0x00001d20
        /*0144*/ 	.word	0x000000ff
        /*0148*/ 	.word	0x00000000
        /*014c*/ 	.short	0x0101
        /*014e*/ 	.byte	0x08
	.zero		1


	//   ....[13]....
        /*0150*/ 	.word	0x00001f20
        /*0154*/ 	.word	0x000000ff
        /*0158*/ 	.word	0x00000000
        /*015c*/ 	.short	0x0101
        /*015e*/ 	.byte	0x06
	.zero		1


	//   ....[14]....
        /*0160*/ 	.word	0x0000db10
        /*0164*/ 	.word	0x0000000e
        /*0168*/ 	.word	0x00000018
        /*016c*/ 	.short	0x010a
        /*016e*/ 	.byte	0x3f
	.zero		1


	//   ....[15]....
        /*0170*/ 	.word	0x0000de90
        /*0174*/ 	.word	0x00000006
        /*0178*/ 	.word	0x00000048
        /*017c*/ 	.short	0x0101
        /*017e*/ 	.byte	0x3f
	.zero		1


	//   ....[16]....
        /*0180*/ 	.word	0x0000e5f0
        /*0184*/ 	.word	0x00000007
        /*0188*/ 	.word	0x00000000
        /*018c*/ 	.short	0x010a
        /*018e*/ 	.byte	0x3f
	.zero		1


	//   ....[17]....
        /*0190*/ 	.word	0x0000e670
        /*0194*/ 	.word	0x00000009
        /*0198*/ 	.word	0x00000000
        /*019c*/ 	.short	0x010a
        /*019e*/ 	.byte	0x3f
	.zero		1


	//   ....[18]....
        /*01a0*/ 	.word	0x0000e700
        /*01a4*/ 	.word	0x00000003
        /*01a8*/ 	.word	0x00000000
        /*01ac*/ 	.short	0x010a
        /*01ae*/ 	.byte	0x3f
	.zero		1


	//   ....[19]....
        /*01b0*/ 	.word	0x0000e760
        /*01b4*/ 	.word	0x00000003
        /*01b8*/ 	.word	0x00000000
        /*01bc*/ 	.short	0x010a
        /*01be*/ 	.byte	0x3f
	.zero		1


	//   ....[20]....
        /*01c0*/ 	.word	0x0000e7c0
        /*01c4*/ 	.word	0x00000004
        /*01c8*/ 	.word	0x00000000
        /*01cc*/ 	.short	0x010a
        /*01ce*/ 	.byte	0x3f
	.zero		1


	//   ....[21]....
        /*01d0*/ 	.word	0x0000e890
        /*01d4*/ 	.word	0x0000000e
        /*01d8*/ 	.word	0x00000018
        /*01dc*/ 	.short	0x010a
        /*01de*/ 	.byte	0x3f
	.zero		1


	//   ....[22]....
        /*01e0*/ 	.word	0x0000e960
        /*01e4*/ 	.word	0x00000007
        /*01e8*/ 	.word	0x00000000
        /*01ec*/ 	.short	0x010a
        /*01ee*/ 	.byte	0x3f
	.zero		1


	//   ....[23]....
        /*01f0*/ 	.word	0x0000e9b0
        /*01f4*/ 	.word	0x00000009
        /*01f8*/ 	.word	0x00000000
        /*01fc*/ 	.short	0x010a
        /*01fe*/ 	.byte	0x3f
	.zero		1


	//----- nvinfo : EIATTR_NUM_MBARRIERS
	.align		4
.L_35:
        /*0200*/ 	.byte	0x03, 0x38
        /*0202*/ 	.short	0x0008


	//----- nvinfo : EIATTR_EXIT_INSTR_OFFSETS
	.align		4
        /*0204*/ 	.byte	0x04, 0x1c
        /*0206*/ 	.short	(.L_37 - .L_36)


	//   ....[0]....
.L_36:
        /*0208*/ 	.word	0x000005b0


	//   ....[1]....
        /*020c*/ 	.word	0x00000e90


	//   ....[2]....
        /*0210*/ 	.word	0x0000d160


	//   ....[3]....
        /*0214*/ 	.word	0x0000d7b0


	//   ....[4]....
        /*0218*/ 	.word	0x0000e750


	//----- nvinfo : EIATTR_MAX_THREADS
	.align		4
.L_37:
        /*021c*/ 	.byte	0x04, 0x05
        /*021e*/ 	.short	(.L_39 - .L_38)
.L_38:
        /*0220*/ 	.word	0x00000180
        /*0224*/ 	.word	0x00000001
        /*0228*/ 	.word	0x00000001


	//----- nvinfo : EIATTR_CRS_STACK_SIZE
	.align		4
.L_39:
        /*022c*/ 	.byte	0x04, 0x1e
        /*022e*/ 	.short	(.L_41 - .L_40)
.L_40:
        /*0230*/ 	.word	0x00000000


	//----- nvinfo : EIATTR_CBANK_PARAM_SIZE
	.align		4
.L_41:
        /*0234*/ 	.byte	0x03, 0x19
        /*0236*/ 	.short	0x0470


	//----- nvinfo : EIATTR_PARAM_CBANK
	.align		4
        /*0238*/ 	.byte	0x04, 0x0a
        /*023a*/ 	.short	(.L_43 - .L_42)
	.align		4
.L_42:
        /*023c*/ 	.word	index@(.nv.constant0._ZN7cutlass13device_kernelINS_4gemm6kernel13GemmUniversalIN4cute5tupleIJiiiiEEENS1_10collective13CollectiveMmaINS1_34MainloopSm90TmaGmmaWarpSpecializedILi3ENS5_IJNS4_1CILi1EEESB_SB_EEENS1_35KernelTmaWarpSpecializedCooperativeEEENS5_IJNSA_ILi384EEENSA_ILi96EEENSA_ILi64EEEEEENS_6half_tENS5_IJlSB_lEEESJ_SK_NS4_8TiledMMAINS4_8MMA_AtomIJNS4_4SM904GMMA25MMA_64x96x16_F32F16F16_SSILNSO_5MajorE0ELSQ_0ELNSO_7ScaleInE1ELSR_1EEEEEENS4_6LayoutINS5_IJNSA_ILi2EEESB_SB_EEENS5_IJSB_NSA_ILi0EEESX_EEEEENS5_IJNS4_10UnderscoreES10_S10_EEEEENS4_13SM90_TMA_LOADENS4_14ComposedLayoutINS4_7SwizzleILi3ELi4ELi3EEENS4_18smem_ptr_flag_bitsILi16EEENSU_INS5_IJNSA_ILi8EEESH_EEENS5_IJSH_SB_EEEEEEEvNS4_8identityES13_S1D_vS1E_EENS_8epilogue10collective6detail29Sm90TmaWarpSpecializedAdapterINS1H_15DefaultEpilogueISJ_SK_SK_NS1G_6thread17LinearCombinationISJ_Li1EffLNS1L_9ScaleType4KindE0ELNS_15FloatRoundStyleE2ESJ_EENS1_15EpilogueDefaultEEEEEvvEEEEvNT_6ParamsE)
        /*0240*/ 	.short	0x0210
        /*0242*/ 	.short	0x0470


	//----- nvinfo : EIATTR_SW_WAR
	.align		4
.L_43:
        /*0244*/ 	.byte	0x04, 0x36
        /*0246*/ 	.short	(.L_45 - .L_44)
.L_44:
        /*0248*/ 	.word	0x00000008
.L_45:


//--------------------- .nv.callgraph             --------------------------
	.section	.nv.callgraph,"",@"SHT_CUDA_CALLGRAPH"
	.align	4
	.sectionentsize	8
	.align		4
        /*0000*/ 	.word	0x00000000
	.align		4
        /*0004*/ 	.word	0xffffffff
	.align		4
        /*0008*/ 	.word	index@(_ZN7cutlass13device_kernelINS_4gemm6kernel13GemmUniversalIN4cute5tupleIJiiiiEEENS1_10collective13CollectiveMmaINS1_34MainloopSm90TmaGmmaWarpSpecializedILi3ENS5_IJNS4_1CILi1EEESB_SB_EEENS1_35KernelTmaWarpSpecializedCooperativeEEENS5_IJNSA_ILi384EEENSA_ILi96EEENSA_ILi64EEEEEENS_6half_tENS5_IJlSB_lEEESJ_SK_NS4_8TiledMMAINS4_8MMA_AtomIJNS4_4SM904GMMA25MMA_64x96x16_F32F16F16_SSILNSO_5MajorE0ELSQ_0ELNSO_7ScaleInE1ELSR_1EEEEEENS4_6LayoutINS5_IJNSA_ILi2EEESB_SB_EEENS5_IJSB_NSA_ILi0EEESX_EEEEENS5_IJNS4_10UnderscoreES10_S10_EEEEENS4_13SM90_TMA_LOADENS4_14ComposedLayoutINS4_7SwizzleILi3ELi4ELi3EEENS4_18smem_ptr_flag_bitsILi16EEENSU_INS5_IJNSA_ILi8EEESH_EEENS5_IJSH_SB_EEEEEEEvNS4_8identityES13_S1D_vS1E_EENS_8epilogue10collective6detail29Sm90TmaWarpSpecializedAdapterINS1H_15DefaultEpilogueISJ_SK_SK_NS1G_6thread17LinearCombinationISJ_Li1EffLNS1L_9ScaleType4KindE0ELNS_15FloatRoundStyleE2ESJ_EENS1_15EpilogueDefaultEEEEEvvEEEEvNT_6ParamsE)
	.align		4
        /*000c*/ 	.word	index@(__assertfail)
	.align		4
        /*0010*/ 	.word	0x00000000
	.align		4
        /*0014*/ 	.word	0xfffffffe
	.align		4
        /*0018*/ 	.word	0x00000000
	.align		4
        /*001c*/ 	.word	0xfffffffd
	.align		4
        /*0020*/ 	.word	0x00000000
	.align		4
        /*0024*/ 	.word	0xfffffffc


//--------------------- .nv.constant4             --------------------------
	.section	.nv.constant4,"a",@progbits
	.align	8
	.align		8
.nv.constant4:
        /*0000*/ 	.dword	__assertfail
	.align		8
        /*0008*/ 	.dword	__unnamed_1
	.align		8
        /*0010*/ 	.dword	_ZN39_INTERNAL_9e967e93_4_k_cu_c95d63af_54634cuda3std3__45__cpo5beginE
	.align		8
        /*0018*/ 	.dword	_ZN39_INTERNAL_9e967e93_4_k_cu_c95d63af_54634cuda3std3__45__cpo3endE
	.align		8
        /*0020*/ 	.dword	_ZN39_INTERNAL_9e967e93_4_k_cu_c95d63af_54634cuda3std3__45__cpo6cbeginE
	.align		8
        /*0028*/ 	.dword	_ZN39_INTERNAL_9e967e93_4_k_cu_c95d63af_54634cuda3std3__45__cpo4cendE
	.align		8
        /*0030*/ 	.dword	_ZN39_INTERNAL_9e967e93_4_k_cu_c95d63af_54634cuda3std3__441_GLOBAL__N__9e967e93_4_k_cu_c95d63af_54636ignoreE
	.align		8
        /*0038*/ 	.dword	_ZN39_INTERNAL_9e967e93_4_k_cu_c95d63af_54634cuda3std3__419piecewise_constructE
	.align		8
        /*0040*/ 	.dword	_ZN39_INTERNAL_9e967e93_4_k_cu_c95d63af_54634cuda3std3__48in_placeE
	.align		8
        /*0048*/ 	.dword	_ZN39_INTERNAL_9e967e93_4_k_cu_c95d63af_54634cuda3std6ranges3__45__cpo4swapE
	.align		8
        /*0050*/ 	.dword	_ZN39_INTERNAL_9e967e93_4_k_cu_c95d63af_54634cuda3std6ranges3__45__cpo9iter_moveE
	.align		8
        /*0058*/ 	.dword	_ZN39_INTERNAL_9e967e93_4_k_cu_c95d63af_54634cute7productE
	.align		8
        /*0060*/ 	.dword	_ZN39_INTERNAL_9e967e93_4_k_cu_c95d63af_54634cute1_E
	.align		8
        /*0068*/ 	.dword	$str$22
	.align		8
        /*0070*/ 	.dword	$str$23


//--------------------- .text._ZN7cutlass13device_kernelINS_4gemm6kernel13GemmUniversalIN4cute5tupleIJiiiiEEENS1_10collective13CollectiveMmaINS1_34MainloopSm90TmaGmmaWarpSpecializedILi3ENS5_IJNS4_1CILi1EEESB_SB_EEENS1_35KernelTmaWarpSpecializedCooperativeEEENS5_IJNSA_ILi384EEENSA_ILi96EEENSA_ILi64EEEEEENS_6half_tENS5_IJlSB_lEEESJ_SK_NS4_8TiledMMAINS4_8MMA_AtomIJNS4_4SM904GMMA25MMA_64x96x16_F32F16F16_SSILNSO_5MajorE0ELSQ_0ELNSO_7ScaleInE1ELSR_1EEEEEENS4_6LayoutINS5_IJNSA_ILi2EEESB_SB_EEENS5_IJSB_NSA_ILi0EEESX_EEEEENS5_IJNS4_10UnderscoreES10_S10_EEEEENS4_13SM90_TMA_LOADENS4_14ComposedLayoutINS4_7SwizzleILi3ELi4ELi3EEENS4_18smem_ptr_flag_bitsILi16EEENSU_INS5_IJNSA_ILi8EEESH_EEENS5_IJSH_SB_EEEEEEEvNS4_8identityES13_S1D_vS1E_EENS_8epilogue10collective6detail29Sm90TmaWarpSpecializedAdapterINS1H_15DefaultEpilogueISJ_SK_SK_NS1G_6thread17LinearCombinationISJ_Li1EffLNS1L_9ScaleType4KindE0ELNS_15FloatRoundStyleE2ESJ_EENS1_15EpilogueDefaultEEEEEvvEEEEvNT_6ParamsE --------------------------
	.section	.text._ZN7cutlass13device_kernelINS_4gemm6kernel13GemmUniversalIN4cute5tupleIJiiiiEEENS1_10collective13CollectiveMmaINS1_34MainloopSm90TmaGmmaWarpSpecializedILi3ENS5_IJNS4_1CILi1EEESB_SB_EEENS1_35KernelTmaWarpSpecializedCooperativeEEENS5_IJNSA_ILi384EEENSA_ILi96EEENSA_ILi64EEEEEENS_6half_tENS5_IJlSB_lEEESJ_SK_NS4_8TiledMMAINS4_8MMA_AtomIJNS4_4SM904GMMA25MMA_64x96x16_F32F16F16_SSILNSO_5MajorE0ELSQ_0ELNSO_7ScaleInE1ELSR_1EEEEEENS4_6LayoutINS5_IJNSA_ILi2EEESB_SB_EEENS5_IJSB_NSA_ILi0EEESX_EEEEENS5_IJNS4_10UnderscoreES10_S10_EEEEENS4_13SM90_TMA_LOADENS4_14ComposedLayoutINS4_7SwizzleILi3ELi4ELi3EEENS4_18smem_ptr_flag_bitsILi16EEENSU_INS5_IJNSA_ILi8EEESH_EEENS5_IJSH_SB_EEEEEEEvNS4_8identityES13_S1D_vS1E_EENS_8epilogue10collective6detail29Sm90TmaWarpSpecializedAdapterINS1H_15DefaultEpilogueISJ_SK_SK_NS1G_6thread17LinearCombinationISJ_Li1EffLNS1L_9ScaleType4KindE0ELNS_15FloatRoundStyleE2ESJ_EENS1_15EpilogueDefaultEEEEEvvEEEEvNT_6ParamsE,"ax",@progbits
	.align	128
.text._ZN7cutlass13device_kernelINS_4gemm6kernel13GemmUniversalIN4cute5tupleIJiiiiEEENS1_10collective13CollectiveMmaINS1_34MainloopSm90TmaGmmaWarpSpecializedILi3ENS5_IJNS4_1CILi1EEESB_SB_EEENS1_35KernelTmaWarpSpecializedCooperativeEEENS5_IJNSA_ILi384EEENSA_ILi96EEENSA_ILi64EEEEEENS_6half_tENS5_IJlSB_lEEESJ_SK_NS4_8TiledMMAINS4_8MMA_AtomIJNS4_4SM904GMMA25MMA_64x96x16_F32F16F16_SSILNSO_5MajorE0ELSQ_0ELNSO_7ScaleInE1ELSR_1EEEEEENS4_6LayoutINS5_IJNSA_ILi2EEESB_SB_EEENS5_IJSB_NSA_ILi0EEESX_EEEEENS5_IJNS4_10UnderscoreES10_S10_EEEEENS4_13SM90_TMA_LOADENS4_14ComposedLayoutINS4_7SwizzleILi3ELi4ELi3EEENS4_18smem_ptr_flag_bitsILi16EEENSU_INS5_IJNSA_ILi8EEESH_EEENS5_IJSH_SB_EEEEEEEvNS4_8identityES13_S1D_vS1E_EENS_8epilogue10collective6detail29Sm90TmaWarpSpecializedAdapterINS1H_15DefaultEpilogueISJ_SK_SK_NS1G_6thread17LinearCombinationISJ_Li1EffLNS1L_9ScaleType4KindE0ELNS_15FloatRoundStyleE2ESJ_EENS1_15EpilogueDefaultEEEEEvvEEEEvNT_6ParamsE:
        .type           _ZN7cutlass13device_kernelINS_4gemm6kernel13GemmUniversalIN4cute5tupleIJiiiiEEENS1_10collective13CollectiveMmaINS1_34MainloopSm90TmaGmmaWarpSpecializedILi3ENS5_IJNS4_1CILi1EEESB_SB_EEENS1_35KernelTmaWarpSpecializedCooperativeEEENS5_IJNSA_ILi384EEENSA_ILi96EEENSA_ILi64EEEEEENS_6half_tENS5_IJlSB_lEEESJ_SK_NS4_8TiledMMAINS4_8MMA_AtomIJNS4_4SM904GMMA25MMA_64x96x16_F32F16F16_SSILNSO_5MajorE0ELSQ_0ELNSO_7ScaleInE1ELSR_1EEEEEENS4_6LayoutINS5_IJNSA_ILi2EEESB_SB_EEENS5_IJSB_NSA_ILi0EEESX_EEEEENS5_IJNS4_10UnderscoreES10_S10_EEEEENS4_13SM90_TMA_LOADENS4_14ComposedLayoutINS4_7SwizzleILi3ELi4ELi3EEENS4_18smem_ptr_flag_bitsILi16EEENSU_INS5_IJNSA_ILi8EEESH_EEENS5_IJSH_SB_EEEEEEEvNS4_8identityES13_S1D_vS1E_EENS_8epilogue10collective6detail29Sm90TmaWarpSpecializedAdapterINS1H_15DefaultEpilogueISJ_SK_SK_NS1G_6thread17LinearCombinationISJ_Li1EffLNS1L_9ScaleType4KindE0ELNS_15FloatRoundStyleE2ESJ_EENS1_15EpilogueDefaultEEEEEvvEEEEvNT_6ParamsE,@function
        .size           _ZN7cutlass13device_kernelINS_4gemm6kernel13GemmUniversalIN4cute5tupleIJiiiiEEENS1_10collective13CollectiveMmaINS1_34MainloopSm90TmaGmmaWarpSpecializedILi3ENS5_IJNS4_1CILi1EEESB_SB_EEENS1_35KernelTmaWarpSpecializedCooperativeEEENS5_IJNSA_ILi384EEENSA_ILi96EEENSA_ILi64EEEEEENS_6half_tENS5_IJlSB_lEEESJ_SK_NS4_8TiledMMAINS4_8MMA_AtomIJNS4_4SM904GMMA25MMA_64x96x16_F32F16F16_SSILNSO_5MajorE0ELSQ_0ELNSO_7ScaleInE1ELSR_1EEEEEENS4_6LayoutINS5_IJNSA_ILi2EEESB_SB_EEENS5_IJSB_NSA_ILi0EEESX_EEEEENS5_IJNS4_10UnderscoreES10_S10_EEEEENS4_13SM90_TMA_LOADENS4_14ComposedLayoutINS4_7SwizzleILi3ELi4ELi3EEENS4_18smem_ptr_flag_bitsILi16EEENSU_INS5_IJNSA_ILi8EEESH_EEENS5_IJSH_SB_EEEEEEEvNS4_8identityES13_S1D_vS1E_EENS_8epilogue10collective6detail29Sm90TmaWarpSpecializedAdapterINS1H_15DefaultEpilogueISJ_SK_SK_NS1G_6thread17LinearCombinationISJ_Li1EffLNS1L_9ScaleType4KindE0ELNS_15FloatRoundStyleE2ESJ_EENS1_15EpilogueDefaultEEEEEvvEEEEvNT_6ParamsE,(.L_x_304 - _ZN7cutlass13device_kernelINS_4gemm6kernel13GemmUniversalIN4cute5tupleIJiiiiEEENS1_10collective13CollectiveMmaINS1_34MainloopSm90TmaGmmaWarpSpecializedILi3ENS5_IJNS4_1CILi1EEESB_SB_EEENS1_35KernelTmaWarpSpecializedCooperativeEEENS5_IJNSA_ILi384EEENSA_ILi96EEENSA_ILi64EEEEEENS_6half_tENS5_IJlSB_lEEESJ_SK_NS4_8TiledMMAINS4_8MMA_AtomIJNS4_4SM904GMMA25MMA_64x96x16_F32F16F16_SSILNSO_5MajorE0ELSQ_0ELNSO_7ScaleInE1ELSR_1EEEEEENS4_6LayoutINS5_IJNSA_ILi2EEESB_SB_EEENS5_IJSB_NSA_ILi0EEESX_EEEEENS5_IJNS4_10UnderscoreES10_S10_EEEEENS4_13SM90_TMA_LOADENS4_14ComposedLayoutINS4_7SwizzleILi3ELi4ELi3EEENS4_18smem_ptr_flag_bitsILi16EEENSU_INS5_IJNSA_ILi8EEESH_EEENS5_IJSH_SB_EEEEEEEvNS4_8identityES13_S1D_vS1E_EENS_8epilogue10collective6detail29Sm90TmaWarpSpecializedAdapterINS1H_15DefaultEpilogueISJ_SK_SK_NS1G_6thread17LinearCombinationISJ_Li1EffLNS1L_9ScaleType4KindE0ELNS_15FloatRoundStyleE2ESJ_EENS1_15EpilogueDefaultEEEEEvvEEEEvNT_6ParamsE)
        .other          _ZN7cutlass13device_kernelINS_4gemm6kernel13GemmUniversalIN4cute5tupleIJiiiiEEENS1_10collective13CollectiveMmaINS1_34MainloopSm90TmaGmmaWarpSpecializedILi3ENS5_IJNS4_1CILi1EEESB_SB_EEENS1_35KernelTmaWarpSpecializedCooperativeEEENS5_IJNSA_ILi384EEENSA_ILi96EEENSA_ILi64EEEEEENS_6half_tENS5_IJlSB_lEEESJ_SK_NS4_8TiledMMAINS4_8MMA_AtomIJNS4_4SM904GMMA25MMA_64x96x16_F32F16F16_SSILNSO_5MajorE0ELSQ_0ELNSO_7ScaleInE1ELSR_1EEEEEENS4_6LayoutINS5_IJNSA_ILi2EEESB_SB_EEENS5_IJSB_NSA_ILi0EEESX_EEEEENS5_IJNS4_10UnderscoreES10_S10_EEEEENS4_13SM90_TMA_LOADENS4_14ComposedLayoutINS4_7SwizzleILi3ELi4ELi3EEENS4_18smem_ptr_flag_bitsILi16EEENSU_INS5_IJNSA_ILi8EEESH_EEENS5_IJSH_SB_EEEEEEEvNS4_8identityES13_S1D_vS1E_EENS_8epilogue10collective6detail29Sm90TmaWarpSpecializedAdapterINS1H_15DefaultEpilogueISJ_SK_SK_NS1G_6thread17LinearCombinationISJ_Li1EffLNS1L_9ScaleType4KindE0ELNS_15FloatRoundStyleE2ESJ_EENS1_15EpilogueDefaultEEEEEvvEEEEvNT_6ParamsE,@"STO_CUDA_ENTRY STV_DEFAULT"
_ZN7cutlass13device_kernelINS_4gemm6kernel13GemmUniversalIN4cute5tupleIJiiiiEEENS1_10collective13CollectiveMmaINS1_34MainloopSm90TmaGmmaWarpSpecializedILi3ENS5_IJNS4_1CILi1EEESB_SB_EEENS1_35KernelTmaWarpSpecializedCooperativeEEENS5_IJNSA_ILi384EEENSA_ILi96EEENSA_ILi64EEEEEENS_6half_tENS5_IJlSB_lEEESJ_SK_NS4_8TiledMMAINS4_8MMA_AtomIJNS4_4SM904GMMA25MMA_64x96x16_F32F16F16_SSILNSO_5MajorE0ELSQ_0ELNSO_7ScaleInE1ELSR_1EEEEEENS4_6LayoutINS5_IJNSA_ILi2EEESB_SB_EEENS5_IJSB_NSA_ILi0EEESX_EEEEENS5_IJNS4_10UnderscoreES10_S10_EEEEENS4_13SM90_TMA_LOADENS4_14ComposedLayoutINS4_7SwizzleILi3ELi4ELi3EEENS4_18smem_ptr_flag_bitsILi16EEENSU_INS5_IJNSA_ILi8EEESH_EEENS5_IJSH_SB_EEEEEEEvNS4_8identityES13_S1D_vS1E_EENS_8epilogue10collective6detail29Sm90TmaWarpSpecializedAdapterINS1H_15DefaultEpilogueISJ_SK_SK_NS1G_6thread17LinearCombinationISJ_Li1EffLNS1L_9ScaleType4KindE0ELNS_15FloatRoundStyleE2ESJ_EENS1_15EpilogueDefaultEEEEEvvEEEEvNT_6ParamsE:
[----:B------:R-:W0:Y:S01]  /*0000*/  LDC R1, c[0x0][0x28] ;  /* 0x00000a00ff017b82 */ /* 0x000e220000000800 */
[----:B------:R-:W1:Y:S01]  /*0010*/  S2R R23, SR_TID.X ;  /* 0x0000000000177919 */ /* 0x000e620000002100 */
[----:B------:R-:W-:Y:S01]  /*0020*/  ELECT P0, URZ, PT ;  /* 0x00000000003f782f */ /* 0x000fe20003800000 */
[----:B------:R-:W-:Y:S01]  /*0030*/  BSSY B0, `(.L_x_0) ;  /* 0x000000f000007945 */ /* 0x000fe20003800000 */
[--C-:B-1----:R-:W-:Y:S02]  /*0040*/  SHF.R.U32.HI R0, RZ, 0x5, R23.reuse ;  /* 0x00000005ff007819 */ /* 0x102fe40000011617 */
[----:B------:R-:W-:-:S03]  /*0050*/  SHF.R.U32.HI R3, RZ, 0x7, R23 ;  /* 0x00000007ff037819 */ /* 0x000fc60000011617 */
[----:B------:R-:W1:Y:S04]  /*0060*/  SHFL.IDX PT, R2, R0, RZ, 0x1f ;  /* 0x00001fff00027589 */ /* 0x000e6800000e0000 */
[----:B------:R2:W3:Y:S01]  /*0070*/  SHFL.IDX PT, R8, R3, RZ, 0x1f ;  /* 0x00001fff03087589 */ /* 0x0004e200000e0000 */
[----:B-1----:R-:W-:-:S13]  /*0080*/  ISETP.NE.OR P0, PT, R2, RZ, !P0 ;  /* 0x000000ff0200720c */ /* 0x002fda0004705670 */
[----:B0-23--:R-:W-:Y:S05]  /*0090*/  @P0 BRA `(.L_x_1) ;  /* 0x0000000000200947 */ /* 0x00dfea0003800000 */
[----:B------:R-:W-:Y:S02]  /*00a0*/  ULDC.64 UR4, c[0x0][0x198] ;  /* 0x0000660000047ab9 */ /* 0x000fe40000000a00 */
[----:B------:R-:W-:Y:S02]  /*00b0*/  UIADD3 UR6, UP0, UR4, 0xf0, URZ ;  /* 0x000000f004067890 */ /* 0x000fe4000ff1e03f */
[----:B------:R-:W-:Y:S02]  /*00c0*/  UIADD3 UR4, UP1, UR4, 0x1f0, URZ ;  /* 0x000001f004047890 */ /* 0x000fe4000ff3e03f */
[----:B------:R-:W-:Y:S02]  /*00d0*/  UIADD3.X UR7, URZ, UR5, URZ, UP0, !UPT ;  /* 0x000000053f077290 */ /* 0x000fe400087fe43f */
[----:B------:R-:W-:-:S07]  /*00e0*/  UIADD3.X UR5, URZ, UR5, URZ, UP1, !UPT ;  /* 0x000000053f057290 */ /* 0x000fce0008ffe43f */
[----:B------:R0:W-:Y:S02]  /*00f0*/  UTMACCTL.PF [UR6] ;  /* 0x00000000060079b9 */ /* 0x0001e40008040000 */
[----:B------:R0:W-:Y:S02]  /*0100*/  UTMACCTL.PF [UR4] ;  /* 0x00000000040079b9 */ /* 0x0001e40008040000 */
[----:B0-----:R-:W-:Y:S01]  /*0110*/  NOP ;  /* 0x0000000000007918 */ /* 0x001fe20000000000 */
.L_x_1:
[----:B------:R-:W-:Y:S05]  /*0120*/  BSYNC B0 ;  /* 0x0000000000007941 */ /* 0x000fea0003800000 */
.L_x_0:
[----:B------:R-:W0:Y:S02]  /*0130*/  SHFL.IDX PT, R3, R0, RZ, 0x1f ;  /* 0x00001fff00037589 */ /* 0x000e2400000e0000 */
[----:B0-----:R-:W-:-:S13]  /*0140*/  ISETP.NE.AND P0, PT, R3, RZ, PT ;  /* 0x000000ff0300720c */ /* 0x001fda0003f05270 */
[----:B------:R-:W-:Y:S05]  /*0150*/  @P0 BRA `(.L_x_2) ;  /* 0x0000000000500947 */ /* 0x000fea0003800000 */
[----:B------:R-:W0:Y:S01]  /*0160*/  S2UR UR8, SR_CgaCtaId ;  /* 0x00000000000879c3 */ /* 0x000e220000008800 */
[----:B------:R-:W-:Y:S01]  /*0170*/  UMOV UR4, 0x400 ;  /* 0x0000040000047882 */ /* 0x000fe20000000000 */
[----:B------:R-:W-:Y:S01]  /*0180*/  UMOV UR5, 0x1 ;  /* 0x0000000100057882 */ /* 0x000fe20000000000 */
[----:B------:R-:W-:Y:S01]  /*0190*/  UMOV UR6, 0x100 ;  /* 0x0000010000067882 */ /* 0x000fe20000000000 */
[----:B------:R-:W-:Y:S01]  /*01a0*/  ELECT P0, URZ, PT ;  /* 0x00000000003f782f */ /* 0x000fe20003800000 */
[----:B------:R-:W-:-:S04]  /*01b0*/  UIADD3 UR6, -UR6, 0x100000, URZ ;  /* 0x0010000006067890 */ /* 0x000fc8000fffe13f */
[----:B------:R-:W-:Y:S02]  /*01c0*/  USHF.L.U32 UR7, UR6, 0xb, URZ ;  /* 0x0000000b06077899 */ /* 0x000fe4000800063f */
[----:B------:R-:W-:Y:S02]  /*01d0*/  USHF.L.U32 UR6, UR6, 0x1, URZ ;  /* 0x0000000106067899 */ /* 0x000fe4000800063f */
[----:B0-----:R-:W-:Y:S02]  /*01e0*/  ULEA UR8, UR8, UR4, 0x18 ;  /* 0x0000000408087291 */ /* 0x001fe4000f8ec03f */
[----:B------:R-:W-:-:S04]  /*01f0*/  UIADD3 UR4, -UR5, 0x100000, URZ ;  /* 0x0010000005047890 */ /* 0x000fc8000fffe13f */
[----:B------:R-:W-:Y:S02]  /*0200*/  USHF.L.U32 UR5, UR4, 0xb, URZ ;  /* 0x0000000b04057899 */ /* 0x000fe4000800063f */
[----:B------:R-:W-:Y:S01]  /*0210*/  USHF.L.U32 UR4, UR4, 0x1, URZ ;  /* 0x0000000104047899 */ /* 0x000fe2000800063f */
[----:B------:R-:W0:Y:S11]  /*0220*/  FENCE.VIEW.ASYNC.S ;  /* 0x00000000000073c6 */ /* 0x000e360000000000 */
[----:B0-----:R0:W1:Y:S01]  /*0230*/  SYNCS.EXCH.64 URZ, [UR8], UR4 ;  /* 0x00000004083f75b2 */ /* 0x0010620008000100 */
[----:B------:R0:W2:Y:S01]  /*0240*/  SYNCS.EXCH.64 URZ, [UR8+0x18], UR6 ;  /* 0x00001806083f75b2 */ /* 0x0000a20008000100 */
[----:B------:R0:W3:Y:S01]  /*0250*/  SYNCS.EXCH.64 URZ, [UR8+0x8], UR4 ;  /* 0x00000804083f75b2 */ /* 0x0000e20008000100 */
[----:B------:R0:W4:Y:S01]  /*0260*/  SYNCS.EXCH.64 URZ, [UR8+0x20], UR6 ;  /* 0x00002006083f75b2 */ /* 0x0001220008000100 */
[----:B------:R0:W0:Y:S01]  /*0270*/  SYNCS.EXCH.64 URZ, [UR8+0x10], UR4 ;  /* 0x00001004083f75b2 */ /* 0x0000220008000100 */
[----:B------:R0:W0:Y:S01]  /*0280*/  SYNCS.EXCH.64 URZ, [UR8+0x28], UR6 ;  /* 0x00002806083f75b2 */ /* 0x0000220008000100 */
[----:B------:R-:W-:Y:S01]  /*0290*/  NOP ;  /* 0x0000000000007918 */ /* 0x000fe20000000000 */
.L_x_2:
[----:B------:R-:W5:Y:S01]  /*02a0*/  SHFL.IDX PT, R0, R0, RZ, 0x1f ;  /* 0x00001fff00007589 */ /* 0x000f6200000e0000 */
[----:B------:R-:W-:Y:S01]  /*02b0*/  ELECT P0, URZ, PT ;  /* 0x00000000003f782f */ /* 0x000fe20003800000 */
[----:B------:R-:W1:Y:S01]  /*02c0*/  LDC R4, c[0x0][0x65c] ;  /* 0x00019700ff047b82 */ /* 0x000e620000000800 */
[----:B------:R-:W-:Y:S01]  /*02d0*/  SHF.R.S32.HI R5, RZ, 0x1f, R2 ;  /* 0x0000001fff057819 */ /* 0x000fe20000011402 */
[----:B------:R-:W2:Y:S01]  /*02e0*/  S2R R3, SR_CTAID.Y ;  /* 0x0000000000037919 */ /* 0x000ea20000002600 */
[----:B0-----:R-:W-:Y:S01]  /*02f0*/  UMOV UR4, 0x20 ;  /* 0x0000002000047882 */ /* 0x001fe20000000000 */
[----:B------:R-:W-:Y:S01]  /*0300*/  ISETP.NE.AND P2, PT, R8, RZ, PT ;  /* 0x000000ff0800720c */ /* 0x000fe20003f45270 */
[----:B------:R-:W-:Y:S01]  /*0310*/  NOP ;  /* 0x0000000000007918 */ /* 0x000fe20000000000 */
[----:B------:R-:W-:Y:S01]  /*0320*/  LEA.HI R5, R5, R2, RZ, 0x2 ;  /* 0x0000000205057211 */ /* 0x000fe200078f10ff */
[----:B------:R-:W-:-:S03]  /*0330*/  NOP ;  /* 0x0000000000007918 */ /* 0x000fc60000000000 */
[----:B------:R-:W-:Y:S02]  /*0340*/  LOP3.LUT R5, R5, 0xfffffffc, RZ, 0xc0, !PT ;  /* 0xfffffffc05057812 */ /* 0x000fe400078ec0ff */
[----:B-----5:R-:W-:-:S03]  /*0350*/  ISETP.NE.OR P0, PT, R0, RZ, !P0 ;  /* 0x000000ff0000720c */ /* 0x020fc60004705670 */
[----:B------:R-:W-:Y:S01]  /*0360*/  IMAD.IADD R0, R2, 0x1, -R5 ;  /* 0x0000000102007824 */ /* 0x000fe200078e0a05 */
[----:B-1----:R-:W-:Y:S01]  /*0370*/  ISETP.NE.AND P3, PT, R4, 0x1, PT ;  /* 0x000000010400780c */ /* 0x002fe20003f65270 */
[----:B------:R-:W-:Y:S01]  /*0380*/  IMAD.MOV.U32 R5, RZ, RZ, RZ ;  /* 0x000000ffff057224 */ /* 0x000fe200078e00ff */
[----:B------:R-:W0:Y:S07]  /*0390*/  S2R R4, SR_CTAID.X ;  /* 0x0000000000047919 */ /* 0x000e2e0000002500 */
[----:B------:R-:W-:Y:S01]  /*03a0*/  VOTEU.ALL UP0, P0 ;  /* 0x00000000003f7886 */ /* 0x000fe20000000000 */
[----:B------:R-:W-:-:S03]  /*03b0*/  VOTEU.ALL UP1, P0 ;  /* 0x00000000003f7886 */ /* 0x000fc60000020000 */
[----:B------:R-:W0:Y:S01]  /*03c0*/  @P3 LDC R19, c[0x0][0x10] ;  /* 0x00000400ff133b82 */ /* 0x000e220000000800 */
[----:B--2---:R-:W-:Y:S01]  /*03d0*/  @P3 IMAD.MOV.U32 R6, RZ, RZ, R3 ;  /* 0x000000ffff063224 */ /* 0x004fe200078e0003 */
[----:B------:R-:W-:Y:S01]  /*03e0*/  @!UP0 UMOV UR6, 0x400 ;  /* 0x0000040000068882 */ /* 0x000fe20000000000 */
[----:B------:R-:W-:-:S04]  /*03f0*/  @!UP0 UIADD3 UR4, -UR4, 0x100000, URZ ;  /* 0x0010000004048890 */ /* 0x000fc8000fffe13f */
[----:B------:R-:W-:Y:S02]  /*0400*/  @!UP0 USHF.L.U32 UR5, UR4, 0xb, URZ ;  /* 0x0000000b04058899 */ /* 0x000fe4000800063f */
[----:B------:R-:W-:Y:S01]  /*0410*/  @!UP0 USHF.L.U32 UR4, UR4, 0x1, URZ ;  /* 0x0000000104048899 */ /* 0x000fe2000800063f */
[----:B------:R-:W-:Y:S02]  /*0420*/  @P3 IMAD.MOV.U32 R7, RZ, RZ, RZ ;  /* 0x000000ffff073224 */ /* 0x000fe400078e00ff */
[----:B------:R-:W-:Y:S01]  /*0430*/  @P3 IMAD.MOV.U32 R11, RZ, RZ, RZ ;  /* 0x000000ffff0b3224 */ /* 0x000fe200078e00ff */
[----:B------:R-:W1:Y:S08]  /*0440*/  @!UP0 S2UR UR7, SR_CgaCtaId ;  /* 0x00000000000789c3 */ /* 0x000e700000008800 */
[----:B------:R-:W2:Y:S01]  /*0450*/  @!P3 LDC R9, c[0x0][0xc] ;  /* 0x00000300ff09bb82 */ /* 0x000ea20000000800 */
[----:B0-----:R-:W-:-:S04]  /*0460*/  @P3 IMAD.WIDE.U32 R18, R4, R19, R6 ;  /* 0x0000001304123225 */ /* 0x001fc800078e0006 */
[----:B------:R-:W-:Y:S01]  /*0470*/  @P3 IMAD.IADD R16, R19, 0x1, R11 ;  /* 0x0000000113103824 */ /* 0x000fe200078e020b */
[----:B-1----:R-:W-:Y:S01]  /*0480*/  @!UP0 ULEA UR6, UR7, UR6, 0x18 ;  /* 0x0000000607068291 */ /* 0x002fe2000f8ec03f */
[----:B------:R-:W-:Y:S01]  /*0490*/  VOTEU.ALL UP0, P0 ;  /* 0x00000000003f7886 */ /* 0x000fe20000000000 */
[----:B------:R-:W-:-:S04]  /*04a0*/  ISETP.NE.AND P0, PT, R0, 0x3, PT ;  /* 0x000000030000780c */ /* 0x000fc80003f05270 */
[----:B------:R-:W-:Y:S01]  /*04b0*/  ISETP.EQ.OR P0, PT, R0, RZ, !P0 ;  /* 0x000000ff0000720c */ /* 0x000fe20004702670 */
[----:B--2---:R-:W-:-:S03]  /*04c0*/  @!P3 IMAD.WIDE.U32 R6, R9, R3, R4 ;  /* 0x000000030906b225 */ /* 0x004fc600078e0004 */
[C---:B------:R-:W-:Y:S01]  /*04d0*/  ISETP.EQ.AND P0, PT, R8.reuse, RZ, P0 ;  /* 0x000000ff0800720c */ /* 0x040fe20000702270 */
[----:B------:R-:W-:Y:S01]  /*04e0*/  VIADD R8, R8, 0xffffffff ;  /* 0xffffffff08087836 */ /* 0x000fe20000000000 */
[----:B------:R-:W0:Y:S02]  /*04f0*/  FENCE.VIEW.ASYNC.S ;  /* 0x00000000000073c6 */ /* 0x000e240000000000 */
[----:B0-----:R0:W3:Y:S01]  /*0500*/  @!UP0 SYNCS.EXCH.64 URZ, [UR6+0x40], UR4 ;  /* 0x00004004063f85b2 */ /* 0x0010e20008000100 */
[----:B------:R-:W-:Y:S01]  /*0510*/  @!P3 IMAD.MOV.U32 R18, RZ, RZ, R6 ;  /* 0x000000ffff12b224 */ /* 0x000fe200078e0006 */
[----:B------:R-:W-:Y:S01]  /*0520*/  SEL R2, RZ, 0x1, !P0 ;  /* 0x00000001ff027807 */ /* 0x000fe20004000000 */
[----:B------:R-:W-:Y:S01]  /*0530*/  @!P3 IMAD.MOV.U32 R16, RZ, RZ, R7 ;  /* 0x000000ffff10b224 */ /* 0x000fe200078e0007 */
[----:B------:R-:W-:-:S04]  /*0540*/  ISETP.GE.U32.AND P1, PT, R8, 0x2, PT ;  /* 0x000000020800780c */ /* 0x000fc80003f26070 */
[----:B------:R-:W-:Y:S01]  /*0550*/  SEL R2, R2, 0x2, P1 ;  /* 0x0000000202027807 */ /* 0x000fe20000800000 */
[----:B------:R0:W3:Y:S01]  /*0560*/  @!UP1 SYNCS.EXCH.64 URZ, [UR6+0x48], UR4 ;  /* 0x00004804063f95b2 */ /* 0x0000e20008000100 */
[----:B------:R-:W-:Y:S01]  /*0570*/  NOP ;  /* 0x0000000000007918 */ /* 0x000fe20000000000 */
[----:B---34-:R-:W-:Y:S06]  /*0580*/  BAR.SYNC.DEFER_BLOCKING 0x0 ;  /* 0x0000000000007b1d */ /* 0x018fec0000010000 */
[----:B------:R-:W-:Y:S05]  /*0590*/  @!P2 BRA `(.L_x_3) ;  /* 0x000000c800f4a947 */ /* 0x000fea0003800000 */
[----:B------:R-:W-:-:S13]  /*05a0*/  ISETP.GT.U32.AND P0, PT, R8, 0x1, PT ;  /* 0x000000010800780c */ /* 0x000fda0003f04070 */
[----:B0-----:R-:W-:Y:S05]  /*05b0*/  @P0 EXIT ;  /* 0x000000000000094d */ /* 0x001fea0003800000 */
[----:B------:R-:W-:Y:S01]  /*05c0*/  ULDC.64 UR4, c[0x0][0x650] ;  /* 0x0001940000047ab9 */ /* 0x000fe20000000a00 */
[----:B------:R-:W-:Y:S01]  /*05d0*/  PRMT R0, RZ, 0x7610, R0 ;  /* 0x00007610ff007816 */ /* 0x000fe20000000000 */
[----:B------:R-:W-:Y:S01]  /*05e0*/  IMAD.MOV.U32 R22, RZ, RZ, -0x1 ;  /* 0xffffffffff167424 */ /* 0x000fe200078e00ff */
[----:B------:R-:W-:Y:S01]  /*05f0*/  ISETP.GE.U32.AND P0, PT, R18, UR4, PT ;  /* 0x0000000412007c0c */ /* 0x000fe2000bf06070 */
[----:B------:R-:W-:Y:S02]  /*0600*/  IMAD.MOV.U32 R19, RZ, RZ, -0x1 ;  /* 0xffffffffff137424 */ /* 0x000fe400078e00ff */
[----:B------:R-:W-:Y:S01]  /*0610*/  IMAD.MOV.U32 R17, RZ, RZ, -0x1 ;  /* 0xffffffffff117424 */ /* 0x000fe200078e00ff */
[----:B------:R-:W-:-:S13]  /*0620*/  ISETP.GE.U32.AND.EX P0, PT, R16, UR5, PT, P0 ;  /* 0x0000000510007c0c */ /* 0x000fda000bf06100 */
[----:B------:R-:W-:Y:S05]  /*0630*/  @P0 BRA `(.L_x_4) ;  /* 0x00000004005c0947 */ /* 0x000fea0003800000 */
[----:B------:R-:W0:Y:S01]  /*0640*/  LDC.64 R14, c[0x0][0x628] ;  /* 0x00018a00ff0e7b82 */ /* 0x000e220000000a00 */
[----:B------:R-:W-:Y:S02]  /*0650*/  IMAD.MOV.U32 R6, RZ, RZ, R18 ;  /* 0x000000ffff067224 */ /* 0x000fe400078e0012 */
[----:B------:R-:W-:-:S05]  /*0660*/  IMAD.MOV.U32 R7, RZ, RZ, R16 ;  /* 0x000000ffff077224 */ /* 0x000fca00078e0010 */
[----:B------:R-:W1:Y:S08]  /*0670*/  LDC R0, c[0x0][0x630] ;  /* 0x00018c00ff007b82 */ /* 0x000e700000000800 */
[----:B------:R-:W2:Y:S01]  /*0680*/  LDC.64 R20, c[0x0][0x620] ;  /* 0x00018800ff147b82 */ /* 0x000ea20000000a00 */
[----:B0-----:R-:W-:-:S04]  /*0690*/  ISETP.NE.U32.AND P0, PT, R14, RZ, PT ;  /* 0x000000ff0e00720c */ /* 0x001fc80003f05070 */
[----:B------:R-:W-:-:S13]  /*06a0*/  ISETP.NE.AND.EX P0, PT, R15, RZ, PT, P0 ;  /* 0x000000ff0f00720c */ /* 0x000fda0003f05300 */
[----:B-12---:R-:W-:Y:S05]  /*06b0*/  @!P0 BRA `(.L_x_5) ;  /* 0x0000000000288947 */ /* 0x006fea0003800000 */
[----:B------:R-:W0:Y:S02]  /*06c0*/  LDC R11, c[0x0][0x634] ;  /* 0x00018d00ff0b7b82 */ /* 0x000e240000000800 */
[----:B0-----:R-:W-:-:S05]  /*06d0*/  IADD3 R11, P0, R18, R11, RZ ;  /* 0x0000000b120b7210 */ /* 0x001fca0007f1e0ff */
[----:B------:R-:W-:-:S04]  /*06e0*/  IMAD.X R13, RZ, RZ, R16, P0 ;  /* 0x000000ffff0d7224 */ /* 0x000fc800000e0610 */
[----:B------:R-:W-:-:S04]  /*06f0*/  IMAD.WIDE.U32 R6, R13, R14, RZ ;  /* 0x0000000e0d067225 */ /* 0x000fc800078e00ff */
[----:B------:R-:W-:-:S04]  /*0700*/  IMAD.WIDE.U32 R8, P0, R11, R15, R6 ;  /* 0x0000000f0b087225 */ /* 0x000fc80007800006 */
[----:B------:R-:W-:-:S04]  /*0710*/  IMAD.WIDE.U32 R6, R11, R14, RZ ;  /* 0x0000000e0b067225 */ /* 0x000fc800078e00ff */
[----:B------:R-:W-:Y:S01]  /*0720*/  IMAD.X R11, RZ, RZ, RZ, P0 ;  /* 0x000000ffff0b7224 */ /* 0x000fe200000e06ff */
[----:B------:R-:W-:Y:S01]  /*0730*/  IADD3 RZ, P0, R7, R8, RZ ;  /* 0x0000000807ff7210 */ /* 0x000fe20007f1e0ff */
[----:B------:R-:W-:-:S04]  /*0740*/  IMAD.MOV.U32 R10, RZ, RZ, R9 ;  /* 0x000000ffff0a7224 */ /* 0x000fc800078e0009 */
[----:B------:R-:W-:-:S08]  /*0750*/  IMAD.WIDE.U32.X R6, R13, R15, R10, P0 ;  /* 0x0000000f0d067225 */ /* 0x000fd000000e040a */
.L_x_5:
[-CC-:B------:R-:W-:Y:S01]  /*0760*/  SHF.R.U64 R25, R6, R0.reuse, R7.reuse ;  /* 0x0000000006197219 */ /* 0x180fe20000001207 */
[----:B------:R-:W0:Y:S01]  /*0770*/  LDC R10, c[0x0][0x618] ;  /* 0x00018600ff0a7b82 */ /* 0x000e220000000800 */
[----:B------:R-:W-:Y:S01]  /*0780*/  SHF.R.U32.HI R5, RZ, R0, R7 ;  /* 0x00000000ff057219 */ /* 0x000fe20000011607 */
[----:B------:R-:W-:Y:S01]  /*0790*/  ULDC UR4, c[0x0][0x150] ;  /* 0x0000540000047ab9 */ /* 0x000fe20000000800 */
[----:B------:R-:W-:Y:S01]  /*07a0*/  IADD3 R9, P0, RZ, -R25, RZ ;  /* 0x80000019ff097210 */ /* 0x000fe20007f1e0ff */
[----:B------:R-:W-:Y:S01]  /*07b0*/  IMAD.MOV.U32 R19, RZ, RZ, R16 ;  /* 0x000000ffff137224 */ /* 0x000fe200078e0010 */
[----:B------:R-:W-:-:S03]  /*07c0*/  I2FP.F32.U32 R0, R4 ;  /* 0x0000000400007245 */ /* 0x000fc60000201000 */
[----:B------:R-:W1:Y:S01]  /*07d0*/  LDC.64 R26, c[0x0][0x640] ;  /* 0x00019000ff1a7b82 */ /* 0x000e620000000a00 */
[----:B------:R-:W-:Y:S02]  /*07e0*/  IMAD.X R11, RZ, RZ, ~R5, P0 ;  /* 0x000000ffff0b7224 */ /* 0x000fe400000e0e05 */
[----:B------:R-:W-:Y:S01]  /*07f0*/  FMUL R0, R0, UR4 ;  /* 0x0000000400007c20 */ /* 0x000fe20008400000 */
[----:B------:R-:W-:Y:S01]  /*0800*/  IMAD.WIDE.U32 R6, R9, R20, R18 ;  /* 0x0000001409067225 */ /* 0x000fe200078e0012 */
[----:B------:R-:W-:-:S03]  /*0810*/  ULDC UR4, c[0x0][0x154] ;  /* 0x0000550000047ab9 */ /* 0x000fc60000000800 */
[----:B------:R-:W-:Y:S01]  /*0820*/  IMAD R8, R11, R20, RZ ;  /* 0x000000140b087224 */ /* 0x000fe200078e02ff */
[----:B------:R-:W2:Y:S01]  /*0830*/  LDC R5, c[0x0][0x144] ;  /* 0x00005100ff057b82 */ /* 0x000ea20000000800 */
[----:B------:R-:W3:Y:S02]  /*0840*/  F2I.U32.TRUNC.NTZ R0, R0 ;  /* 0x0000000000007305 */ /* 0x000ee4000020f000 */
[----:B------:R-:W-:-:S04]  /*0850*/  IMAD R9, R9, R21, R8 ;  /* 0x0000001509097224 */ /* 0x000fc800078e0208 */
[----:B------:R-:W-:Y:S01]  /*0860*/  IMAD.IADD R7, R7, 0x1, R9 ;  /* 0x0000000107077824 */ /* 0x000fe200078e0209 */
[----:B------:R-:W4:Y:S01]  /*0870*/  LDC R12, c[0x0][0x608] ;  /* 0x00018200ff0c7b82 */ /* 0x000f220000000800 */
[----:B------:R-:W-:-:S03]  /*0880*/  IMAD.MOV.U32 R9, RZ, RZ, -0x1 ;  /* 0xffffffffff097424 */ /* 0x000fc600078e00ff */
[-CC-:B0-----:R-:W-:Y:S02]  /*0890*/  SHF.R.U64 R20, R6, R10.reuse, R7.reuse ;  /* 0x0000000a06147219 */ /* 0x181fe40000001207 */
[----:B------:R-:W-:Y:S02]  /*08a0*/  I2FP.F32.U32 R6, R3 ;  /* 0x0000000300067245 */ /* 0x000fe40000201000 */
[----:B------:R-:W0:Y:S01]  /*08b0*/  LDC R22, c[0x0][0x658] ;  /* 0x00019600ff167b82 */ /* 0x000e220000000800 */
[----:B-1----:R-:W-:Y:S01]  /*08c0*/  ISETP.NE.U32.AND P0, PT, R26, RZ, PT ;  /* 0x000000ff1a00720c */ /* 0x002fe20003f05070 */
[----:B---3--:R-:W-:Y:S01]  /*08d0*/  IMAD.MOV R8, RZ, RZ, -R0 ;  /* 0x000000ffff087224 */ /* 0x008fe200078e0a00 */
[----:B------:R-:W-:Y:S01]  /*08e0*/  SHF.R.U32.HI R7, RZ, R10, R7 ;  /* 0x0000000aff077219 */ /* 0x000fe20000011607 */
[----:B------:R-:W-:Y:S01]  /*08f0*/  FMUL R6, R6, UR4 ;  /* 0x0000000406067c20 */ /* 0x000fe20008400000 */
[----:B------:R-:W-:-:S03]  /*0900*/  ISETP.NE.AND.EX P0, PT, R27, RZ, PT, P0 ;  /* 0x000000ff1b00720c */ /* 0x000fc60003f05300 */
[----:B------:R-:W1:Y:S01]  /*0910*/  LDC R14, c[0x0][0x148] ;  /* 0x00005200ff0e7b82 */ /* 0x000e620000000800 */
[----:B--2---:R-:W-:-:S07]  /*0920*/  IMAD R0, R5, R8, R4 ;  /* 0x0000000805007224 */ /* 0x004fce00078e0204 */
[----:B------:R-:W2:Y:S01]  /*0930*/  LDC R24, c[0x0][0x600] ;  /* 0x00018000ff187b82 */ /* 0x000ea20000000800 */
[-CC-:B----4-:R-:W-:Y:S02]  /*0940*/  SHF.R.U64 R28, R20, R12.reuse, R7.reuse ;  /* 0x0000000c141c7219 */ /* 0x190fe40000001207 */
[----:B------:R-:W-:Y:S01]  /*0950*/  SHF.R.U32.HI R5, RZ, R12, R7 ;  /* 0x0000000cff057219 */ /* 0x000fe20000011607 */
[----:B------:R-:W-:Y:S01]  /*0960*/  IMAD.MOV.U32 R7, RZ, RZ, 0x1 ;  /* 0x00000001ff077424 */ /* 0x000fe200078e00ff */
[----:B------:R3:W4:Y:S03]  /*0970*/  F2I.U32.TRUNC.NTZ R12, R6 ;  /* 0x00000006000c7305 */ /* 0x000726000020f000 */
[----:B------:R-:W1:Y:S01]  /*0980*/  LDC R15, c[0x0][0x648] ;  /* 0x00019200ff0f7b82 */ /* 0x000e620000000800 */
[-C--:B0-----:R-:W-:Y:S02]  /*0990*/  SHF.L.U32 R4, R9, R22.reuse, RZ ;  /* 0x0000001609047219 */ /* 0x081fe400000006ff */
[----:B------:R-:W-:-:S02]  /*09a0*/  SHF.R.U64 R30, R28, R22, R5 ;  /* 0x000000161c1e7219 */ /* 0x000fc40000001205 */
[----:B------:R-:W-:Y:S02]  /*09b0*/  LOP3.LUT R11, RZ, R4, RZ, 0x33, !PT ;  /* 0x00000004ff0b7212 */ /* 0x000fe400078e33ff */
[-C--:B------:R-:W-:Y:S01]  /*09c0*/  SHF.R.U32.HI R5, RZ, R22.reuse, R5 ;  /* 0x00000016ff057219 */ /* 0x080fe20000011605 */
[----:B------:R-:W0:Y:S01]  /*09d0*/  LDC R17, c[0x0][0x638] ;  /* 0x00018e00ff117b82 */ /* 0x000e220000000800 */
[----:B------:R-:W-:Y:S01]  /*09e0*/  SHF.L.U32 R10, R7, R22, RZ ;  /* 0x00000016070a7219 */ /* 0x000fe200000006ff */
[----:B------:R-:W-:-:S06]  /*09f0*/  IMAD.MOV.U32 R4, RZ, RZ, R30 ;  /* 0x000000ffff047224 */ /* 0x000fcc00078e001e */
[----:B------:R-:W0:Y:S01]  /*0a00*/  LDC R19, c[0x0][0x610] ;  /* 0x00018400ff137b82 */ /* 0x000e220000000800 */
[----:B---34-:R-:W-:Y:S05]  /*0a10*/  @!P0 BRA `(.L_x_6) ;  /* 0x0000000000288947 */ /* 0x018fea0003800000 */
[----:B------:R-:W3:Y:S02]  /*0a20*/  LDC R9, c[0x0][0x64c] ;  /* 0x00019300ff097b82 */ /* 0x000ee40000000800 */
[----:B---3--:R-:W-:-:S05]  /*0a30*/  IADD3 R9, P0, R30, R9, RZ ;  /* 0x000000091e097210 */ /* 0x008fca0007f1e0ff */
        /* <DEDUP_REMOVED lines=8> */
.L_x_6:
[----:B-1----:R-:W-:Y:S01]  /*0ac0*/  SHF.R.U64 R4, R4, R15, R5 ;  /* 0x0000000f04047219 */ /* 0x002fe20000001205 */
[----:B--2---:R-:W-:Y:S01]  /*0ad0*/  VIADD R5, R24, 0xffffffff ;  /* 0xffffffff18057836 */ /* 0x004fe20000000000 */
[----:B------:R-:W-:Y:S01]  /*0ae0*/  LOP3.LUT R11, R28, R11, RZ, 0xc0, !PT ;  /* 0x0000000b1c0b7212 */ /* 0x000fe200078ec0ff */
[----:B------:R-:W-:Y:S02]  /*0af0*/  IMAD.MOV R12, RZ, RZ, -R12 ;  /* 0x000000ffff0c7224 */ /* 0x000fe400078e0a0c */
[----:B------:R-:W-:Y:S01]  /*0b00*/  IMAD.MOV R6, RZ, RZ, -R4 ;  /* 0x000000ffff067224 */ /* 0x000fe200078e0a04 */
[----:B------:R-:W-:Y:S01]  /*0b10*/  LOP3.LUT R5, R20, R5, RZ, 0xc0, !PT ;  /* 0x0000000514057212 */ /* 0x000fe200078ec0ff */
[----:B------:R-:W-:Y:S02]  /*0b20*/  @P3 IMAD R0, R14, R12, R3 ;  /* 0x0000000c0e003224 */ /* 0x000fe400078e0203 */
[----:B------:R-:W-:Y:S02]  /*0b30*/  IMAD R11, R10, R4, R11 ;  /* 0x000000040a0b7224 */ /* 0x000fe400078e020b */
[----:B0-----:R-:W-:-:S02]  /*0b40*/  IMAD R3, R6, R17, R30 ;  /* 0x0000001106037224 */ /* 0x001fc400078e021e */
[----:B------:R-:W-:Y:S02]  /*0b50*/  IMAD R22, R11, R19, R0 ;  /* 0x000000130b167224 */ /* 0x000fe400078e0200 */
[----:B------:R-:W-:Y:S02]  /*0b60*/  IMAD R3, R3, R24, R5 ;  /* 0x0000001803037224 */ /* 0x000fe400078e0205 */
[----:B------:R-:W-:Y:S02]  /*0b70*/  IMAD.MOV.U32 R0, RZ, RZ, 0x1 ;  /* 0x00000001ff007424 */ /* 0x000fe400078e00ff */
[----:B------:R-:W-:Y:S01]  /*0b80*/  IMAD.MOV.U32 R17, RZ, RZ, R25 ;  /* 0x000000ffff117224 */ /* 0x000fe200078e0019 */
[----:B------:R-:W-:Y:S02]  /*0b90*/  SEL R19, R3, R22, !P3 ;  /* 0x0000001603137207 */ /* 0x000fe40005800000 */
[----:B------:R-:W-:-:S07]  /*0ba0*/  SEL R22, R22, R3, !P3 ;  /* 0x0000000316167207 */ /* 0x000fce0005800000 */
.L_x_4:
[----:B------:R-:W-:-:S08]  /*0bb0*/  NOP ;  /* 0x0000000000007918 */ /* 0x000fd00000000000 */
[----:B------:R-:W0:Y:S02]  /*0bc0*/  USETMAXREG.TRY_ALLOC.CTAPOOL UP0, 0xe8 ;  /* 0x000000e8000079c8 */ /* 0x000e240008000600 */
[----:B0-----:R-:W-:-:S13]  /*0bd0*/  PLOP3.LUT P0, PT, PT, PT, UP0, 0x80, 0x0 ;  /* 0x000000000000781c */ /* 0x001fda0003f0f008 */
[----:B------:R-:W-:Y:S05]  /*0be0*/  @!P0 BRA `(.L_x_4) ;  /* 0xfffffffc00f08947 */ /* 0x000fea000383ffff */
[----:B------:R-:W-:Y:S01]  /*0bf0*/  ULDC.64 UR4, c[0x0][0x598] ;  /* 0x0001660000047ab9 */ /* 0x000fe20000000a00 */
[----:B------:R-:W-:Y:S01]  /*0c00*/  ULDC.64 UR36, c[0x0][0x208] ;  /* 0x0000820000247ab9 */ /* 0x000fe20000000a00 */
[----:B------:R-:W-:-:S04]  /*0c10*/  ISETP.NE.U32.AND P0, PT, RZ, UR4, PT ;  /* 0x00000004ff007c0c */ /* 0x000fc8000bf05070 */
[----:B------:R-:W-:-:S13]  /*0c20*/  ISETP.NE.AND.EX P0, PT, RZ, UR5, PT, P0 ;  /* 0x00000005ff007c0c */ /* 0x000fda000bf05300 */
[----:B------:R-:W-:Y:S05]  /*0c30*/  @!P0 BRA `(.L_x_7) ;  /* 0x00000000001c8947 */ /* 0x000fea0003800000 */
[----:B------:R-:W0:Y:S02]  /*0c40*/  LDC.64 R4, c[0x0][0x598] ;  /* 0x00016600ff047b82 */ /* 0x000e240000000a00 */
[----:B0-----:R-:W2:Y:S02]  /*0c50*/  LDG.E.64 R4, desc[UR36][R4.64] ;  /* 0x0000002404047981 */ /* 0x001ea4000c1e1b00 */
[----:B--2---:R-:W-:-:S04]  /*0c60*/  ISETP.NE.U32.AND P0, PT, R4, RZ, PT ;  /* 0x000000ff0400720c */ /* 0x004fc80003f05070 */
[----:B------:R-:W-:-:S13]  /*0c70*/  ISETP.NE.AND.EX P0, PT, R5, RZ, PT, P0 ;  /* 0x000000ff0500720c */ /* 0x000fda0003f05300 */
[----:B------:R-:W-:Y:S05]  /*0c80*/  @!P0 BRA `(.L_x_7) ;  /* 0x0000000000088947 */ /* 0x000fea0003800000 */
[----:B------:R0:W5:Y:S01]  /*0c90*/  LD.E R169, desc[UR36][R4.64] ;  /* 0x0000002404a97980 */ /* 0x000162000c101900 */
[----:B------:R-:W-:Y:S05]  /*0ca0*/  BRA `(.L_x_8) ;  /* 0x0000000000247947 */ /* 0x000fea0003800000 */
.L_x_7:
[----:B------:R-:W-:Y:S02]  /*0cb0*/  ULDC.64 UR4, c[0x0][0x588] ;  /* 0x0001620000047ab9 */ /* 0x000fe40000000a00 */
[----:B------:R-:W-:-:S04]  /*0cc0*/  ISETP.NE.U32.AND P0, PT, RZ, UR4, PT ;  /* 0x00000004ff007c0c */ /* 0x000fc8000bf05070 */
[----:B------:R-:W-:-:S13]  /*0cd0*/  ISETP.NE.AND.EX P0, PT, RZ, UR5, PT, P0 ;  /* 0x00000005ff007c0c */ /* 0x000fda000bf05300 */
[----:B------:R-:W-:Y:S05]  /*0ce0*/  @!P0 BRA `(.L_x_9) ;  /* 0x00000000000c8947 */ /* 0x000fea0003800000 */
[----:B------:R-:W0:Y:S02]  /*0cf0*/  LDC.64 R4, c[0x0][0x588] ;  /* 0x00016200ff047b82 */ /* 0x000e240000000a00 */
[----:B0-----:R1:W5:Y:S01]  /*0d00*/  LDG.E R169, desc[UR36][R4.64] ;  /* 0x0000002404a97981 */ /* 0x001362000c1e1900 */
[----:B------:R-:W-:Y:S05]  /*0d10*/  BRA `(.L_x_8) ;  /* 0x0000000000087947 */ /* 0x000fea0003800000 */
.L_x_9:
[----:B------:R-:W-:Y:S02]  /*0d20*/  ULDC UR4, c[0x0][0x580] ;  /* 0x0001600000047ab9 */ /* 0x000fe40000000800 */
[----:B------:R-:W-:-:S07]  /*0d30*/  IMAD.U32 R169, RZ, RZ, UR4 ;  /* 0x00000004ffa97e24 */ /* 0x000fce000f8e00ff */
.L_x_8:
[----:B------:R-:W-:Y:S02]  /*0d40*/  ULDC.64 UR4, c[0x0][0x5a0] ;  /* 0x0001680000047ab9 */ /* 0x000fe40000000a00 */
[----:B------:R-:W-:-:S04]  /*0d50*/  ISETP.NE.U32.AND P0, PT, RZ, UR4, PT ;  /* 0x00000004ff007c0c */ /* 0x000fc8000bf05070 */
[----:B------:R-:W-:-:S13]  /*0d60*/  ISETP.NE.AND.EX P0, PT, RZ, UR5, PT, P0 ;  /* 0x00000005ff007c0c */ /* 0x000fda000bf05300 */
[----:B------:R-:W-:Y:S05]  /*0d70*/  @!P0 BRA `(.L_x_10) ;  /* 0x00000000001c8947 */ /* 0x000fea0003800000 */
[----:B01----:R-:W0:Y:S02]  /*0d80*/  LDC.64 R4, c[0x0][0x5a0] ;  /* 0x00016800ff047b82 */ /* 0x003e240000000a00 */
[----:B0-----:R-:W2:Y:S02]  /*0d90*/  LDG.E.64 R4, desc[UR36][R4.64] ;  /* 0x0000002404047981 */ /* 0x001ea4000c1e1b00 */
[----:B--2---:R-:W-:-:S04]  /*0da0*/  ISETP.NE.U32.AND P0, PT, R4, RZ, PT ;  /* 0x000000ff0400720c */ /* 0x004fc80003f05070 */
[----:B------:R-:W-:-:S13]  /*0db0*/  ISETP.NE.AND.EX P0, PT, R5, RZ, PT, P0 ;  /* 0x000000ff0500720c */ /* 0x000fda0003f05300 */
[----:B------:R-:W-:Y:S05]  /*0dc0*/  @!P0 BRA `(.L_x_10) ;  /* 0x0000000000088947 */ /* 0x000fea0003800000 */
[----:B------:R0:W5:Y:S01]  /*0dd0*/  LD.E R168, desc[UR36][R4.64] ;  /* 0x0000002404a87980 */ /* 0x000162000c101900 */
[----:B------:R-:W-:Y:S05]  /*0de0*/  BRA `(.L_x_11) ;  /* 0x0000000000247947 */ /* 0x000fea0003800000 */
.L_x_10:
[----:B------:R-:W-:Y:S02]  /*0df0*/  ULDC.64 UR4, c[0x0][0x590] ;  /* 0x0001640000047ab9 */ /* 0x000fe40000000a00 */
[----:B------:R-:W-:-:S04]  /*0e00*/  ISETP.NE.U32.AND P0, PT, RZ, UR4, PT ;  /* 0x00000004ff007c0c */ /* 0x000fc8000bf05070 */
[----:B------:R-:W-:-:S13]  /*0e10*/  ISETP.NE.AND.EX P0, PT, RZ, UR5, PT, P0 ;  /* 0x00000005ff007c0c */ /* 0x000fda000bf05300 */
[----:B------:R-:W-:Y:S05]  /*0e20*/  @!P0 BRA `(.L_x_12) ;  /* 0x00000000000c8947 */ /* 0x000fea0003800000 */
[----:B01----:R-:W0:Y:S02]  /*0e30*/  LDC.64 R4, c[0x0][0x590] ;  /* 0x00016400ff047b82 */ /* 0x003e240000000a00 */
[----:B0-----:R1:W5:Y:S01]  /*0e40*/  LDG.E R168, desc[UR36][R4.64] ;  /* 0x0000002404a87981 */ /* 0x001362000c1e1900 */
[----:B------:R-:W-:Y:S05]  /*0e50*/  BRA `(.L_x_11) ;  /* 0x0000000000087947 */ /* 0x000fea0003800000 */
.L_x_12:
[----:B------:R-:W-:Y:S02]  /*0e60*/  ULDC UR4, c[0x0][0x584] ;  /* 0x0001610000047ab9 */ /* 0x000fe40000000800 */
[----:B------:R-:W-:-:S07]  /*0e70*/  IMAD.U32 R168, RZ, RZ, UR4 ;  /* 0x00000004ffa87e24 */ /* 0x000fce000f8e00ff */
.L_x_11:
[----:B------:R-:W-:-:S13]  /*0e80*/  LOP3.LUT P0, RZ, R0, 0xff, RZ, 0xc0, !PT ;  /* 0x000000ff00ff7812 */ /* 0x000fda000780c0ff */
[----:B------:R-:W-:Y:S05]  /*0e90*/  @!P0 EXIT ;  /* 0x000000000000894d */ /* 0x000fea0003800000 */
[----:B------:R-:W-:Y:S01]  /*0ea0*/  ULDC UR4, c[0x0][0x28c] ;  /* 0x0000a30000047ab9 */ /* 0x000fe20000000800 */
[----:B------:R-:W-:Y:S01]  /*0eb0*/  LOP3.LUT R170, R2, 0x1, RZ, 0xfc, !PT ;  /* 0x0000000102aa7812 */ /* 0x000fe200078efcff */
[----:B------:R-:W-:Y:S01]  /*0ec0*/  UIADD3 UR4, UR4, 0x3f, URZ ;  /* 0x0000003f04047890 */ /* 0x000fe2000fffe03f */
[----:B------:R-:W-:Y:S01]  /*0ed0*/  UMOV UR38, URZ ;  /* 0x0000003f00267c82 */ /* 0x000fe20008000000 */
[----:B------:R-:W-:Y:S02]  /*0ee0*/  UMOV UR39, URZ ;  /* 0x0000003f00277c82 */ /* 0x000fe40008000000 */
[----:B------:R-:W-:-:S04]  /*0ef0*/  USHF.R.S32.HI UR5, URZ, 0x1f, UR4 ;  /* 0x0000001f3f057899 */ /* 0x000fc80008011404 */
[----:B------:R-:W-:-:S04]  /*0f00*/  ULEA.HI UR5, UR5, UR4, URZ, 0x6 ;  /* 0x0000000405057291 */ /* 0x000fc8000f8f303f */
[----:B------:R-:W-:-:S12]  /*0f10*/  USHF.R.S32.HI UR40, URZ, 0x6, UR5 ;  /* 0x000000063f287899 */ /* 0x000fd80008011405 */
.L_x_270:
[----:B------:R-:W-:Y:S01]  /*0f20*/  LOP3.LUT R0, R23, 0x80, RZ, 0xc0, !PT ;  /* 0x0000008017007812 */ /* 0x000fe200078ec0ff */
[----:B--2---:R-:W2:Y:S01]  /*0f30*/  S2UR UR7, SR_CgaCtaId ;  /* 0x00000000000779c3 */ /* 0x004ea20000008800 */
[----:B------:R-:W-:Y:S02]  /*0f40*/  UMOV UR6, 0x400 ;  /* 0x0000040000067882 */ /* 0x000fe40000000000 */
[----:B------:R-:W-:-:S06]  /*0f50*/  SHF.R.U32.HI R0, RZ, 0x7, R0 ;  /* 0x00000007ff007819 */ /* 0x000fcc0000011600 */
[----:B------:R-:W3:Y:S01]  /*0f60*/  SHFL.IDX PT, R0, R0, RZ, 0x1f ;  /* 0x00001fff00007589 */ /* 0x000ee200000e0000 */
[----:B--2---:R-:W-:Y:S01]  /*0f70*/  ULEA UR42, UR7, UR6, 0x18 ;  /* 0x00000006072a7291 */ /* 0x004fe2000f8ec03f */
[----:B---3--:R-:W-:-:S13]  /*0f80*/  R2UR UR4, R0 ;  /* 0x00000000000472ca */ /* 0x008fda00000e0000 */
[----:B------:R-:W-:-:S04]  /*0f90*/  ULEA.HI UR5, UR4, UR4, URZ, 0x1 ;  /* 0x0000000404057291 */ /* 0x000fc8000f8f083f */
[----:B------:R-:W-:-:S04]  /*0fa0*/  ULOP3.LUT UR5, UR5, 0x7fffe, URZ, 0xc0, !UPT ;  /* 0x0007fffe05057892 */ /* 0x000fc8000f8ec03f */
[----:B------:R-:W-:-:S03]  /*0fb0*/  UIADD3 UR5, UR4, -UR5, URZ ;  /* 0x8000000504057290 */ /* 0x000fc6000fffe03f */
[----:B------:R-:W-:Y:S01]  /*0fc0*/  ULDC UR4, c[0x0][0x28c] ;  /* 0x0000a30000047ab9 */ /* 0x000fe20000000800 */
[----:B------:R-:W-:Y:S01]  /*0fd0*/  ULEA UR5, UR5, UR42, 0xd ;  /* 0x0000002a05057291 */ /* 0x000fe2000f8e683f */
[----:B------:R-:W-:-:S03]  /*0fe0*/  ISETP.LT.AND P0, PT, RZ, UR4, PT ;  /* 0x00000004ff007c0c */ /* 0x000fc6000bf01270 */
[----:B------:R-:W-:-:S04]  /*0ff0*/  UIADD3 UR5, UR5, 0x100, URZ ;  /* 0x0000010005057890 */ /* 0x000fc8000fffe03f */
[----:B------:R-:W-:-:S04]  /*1000*/  USHF.R.U32.HI UR5, URZ, 0x4, UR5 ;  /* 0x000000043f057899 */ /* 0x000fc80008011605 */
[----:B------:R-:W-:Y:S02]  /*1010*/  ULOP3.LUT UR41, UR5, 0x3fff, URZ, 0xc0, !UPT ;  /* 0x00003fff05297892 */ /* 0x000fe4000f8ec03f */
[----:B-1--45:R-:W-:Y:S10]  /*1020*/  @P0 BRA `(.L_x_13) ;  /* 0x0000000000400947 */ /* 0x032ff40003800000 */
[----:B------:R-:W-:Y:S01]  /*1030*/  MOV R0, 0x0 ;  /* 0x0000000000007802 */ /* 0x000fe20000000f00 */
[----:B------:R-:W-:Y:S01]  /*1040*/  ULDC.64 UR4, c[0x4][0x68] ;  /* 0x01001a0000047ab9 */ /* 0x000fe20000000a00 */
[----:B------:R-:W-:Y:S01]  /*1050*/  ULDC.64 UR6, c[0x4][0x8] ;  /* 0x0100020000067ab9 */ /* 0x000fe20000000a00 */
[----:B01----:R-:W-:Y:S01]  /*1060*/  IMAD.U32 R4, RZ, RZ, UR4 ;  /* 0x00000004ff047e24 */ /* 0x003fe2000f8e00ff */
[----:B------:R0:W1:Y:S01]  /*1070*/  LDC.64 R14, c[0x4][R0] ;  /* 0x01000000000e7b82 */ /* 0x0000620000000a00 */
[----:B------:R-:W-:Y:S01]  /*1080*/  IMAD.U32 R5, RZ, RZ, UR5 ;  /* 0x00000005ff057e24 */ /* 0x000fe2000f8e00ff */
[----:B------:R-:W-:Y:S01]  /*1090*/  ULDC.64 UR4, c[0x4][0x70] ;  /* 0x01001c0000047ab9 */ /* 0x000fe20000000a00 */
[----:B------:R-:W-:Y:S02]  /*10a0*/  IMAD.U32 R10, RZ, RZ, UR6 ;  /* 0x00000006ff0a7e24 */ /* 0x000fe4000f8e00ff */
[----:B------:R-:W-:Y:S02]  /*10b0*/  IMAD.U32 R6, RZ, RZ, UR4 ;  /* 0x00000004ff067e24 */ /* 0x000fe4000f8e00ff */
[----:B------:R-:W-:-:S02]  /*10c0*/  IMAD.U32 R7, RZ, RZ, UR5 ;  /* 0x00000005ff077e24 */ /* 0x000fc4000f8e00ff */
[----:B------:R-:W-:Y:S02]  /*10d0*/  IMAD.U32 R11, RZ, RZ, UR7 ;  /* 0x00000007ff0b7e24 */ /* 0x000fe4000f8e00ff */
[----:B------:R-:W-:Y:S02]  /*10e0*/  IMAD.MOV.U32 R8, RZ, RZ, 0x1e1 ;  /* 0x000001e1ff087424 */ /* 0x000fe400078e00ff */
[----:B------:R-:W-:Y:S02]  /*10f0*/  IMAD.MOV.U32 R12, RZ, RZ, 0x1 ;  /* 0x00000001ff0c7424 */ /* 0x000fe400078e00ff */
[----:B0-----:R-:W-:-:S07]  /*1100*/  IMAD.MOV.U32 R13, RZ, RZ, RZ ;  /* 0x000000ffff0d7224 */ /* 0x001fce00078e00ff */
[----:B------:R-:W-:-:S07]  /*1110*/  LEPC R20, `(.L_x_13) ;  /* 0x000000001014794e */ /* 0x000fce0000000000 */
[----:B-1---5:R-:W-:Y:S05]  /*1120*/  CALL.ABS.NOINC R14 ;  /* 0x000000000e007343 */ /* 0x022fea0003c00000 */
.L_x_13:
[----:B------:R-:W-:-:S13]  /*1130*/  ISETP.NE.AND P0, PT, R170, 0x3, PT ;  /* 0x00000003aa00780c */ /* 0x000fda0003f05270 */
[----:B------:R-:W-:Y:S05]  /*1140*/  @!P0 BRA `(.L_x_14) ;  /* 0x0000000000048947 */ /* 0x000fea0003800000 */
[----:B------:R-:W-:Y:S01]  /*1150*/  BPT.TRAP 0x1 ;  /* 0x000000040000795c */ /* 0x000fe20000300000 */
.L_x_14:
[----:B------:R-:W-:Y:S02]  /*1160*/  IMAD.U32 R3, RZ, RZ, UR39 ;  /* 0x00000027ff037e24 */ /* 0x000fe4000f8e00ff */
[----:B------:R-:W-:-:S03]  /*1170*/  IMAD.U32 R0, RZ, RZ, UR38 ;  /* 0x00000026ff007e24 */ /* 0x000fc6000f8e00ff */
[----:B------:R-:W-:Y:S02]  /*1180*/  LEA R3, R3, UR42, 0x3 ;  /* 0x0000002a03037c11 */ /* 0x000fe4000f8e18ff */
[----:B------:R-:W-:-:S04]  /*1190*/  SHF.L.U32 R0, R0, 0x1f, RZ ;  /* 0x0000001f00007819 */ /* 0x000fc800000006ff */
[----:B------:R2:W3:Y:S01]  /*11a0*/  SYNCS.PHASECHK.TRANS64.TRYWAIT P1, [R3+URZ], R0 ;  /* 0x00000000030075a7 */ /* 0x0004e2000802017f */
[----:B------:R-:W-:Y:S05]  /*11b0*/  @!P0 BRA `(.L_x_15) ;  /* 0x0000000000048947 */ /* 0x000fea0003800000 */
[----:B------:R-:W-:Y:S01]  /*11c0*/  BPT.TRAP 0x1 ;  /* 0x000000040000795c */ /* 0x000fe20000300000 */
.L_x_15:
[----:B---3--:R-:W-:Y:S05]  /*11d0*/  @P1 BRA `(.L_x_16) ;  /* 0x0000000000081947 */ /* 0x008fea0003800000 */
[----:B------:R-:W3:Y:S02]  /*11e0*/  SYNCS.PHASECHK.TRANS64.TRYWAIT P1, [R3+URZ], R0 ;  /* 0x00000000030075a7 */ /* 0x000ee4000802017f */
[----:B---3--:R-:W-:Y:S05]  /*11f0*/  @!P1 BRA `(.L_x_17) ;  /* 0x000000d400589947 */ /* 0x008fea0003800000 */
.L_x_16:
[----:B------:R-:W-:-:S04]  /*1200*/  UISETP.LT.AND UP0, UPT, UR40, 0x1, UPT ;  /* 0x000000012800788c */ /* 0x000fc8000bf01270 */
[----:B------:R-:W-:-:S04]  /*1210*/  USEL UR4, UR40, 0x1, UP0 ;  /* 0x0000000128047887 */ /* 0x000fc80008000000 */
[----:B------:R-:W-:-:S06]  /*1220*/  UIADD3 UR4, UR40, -UR4, URZ ;  /* 0x8000000428047290 */ /* 0x000fcc000fffe03f */
[----:B--23--:R-:W-:Y:S01]  /*1230*/  IMAD.U32 R0, RZ, RZ, UR4 ;  /* 0x00000004ff007e24 */ /* 0x00cfe2000f8e00ff */
[----:B------:R-:W-:Y:S05]  /*1240*/  WARPSYNC.ALL ;  /* 0x0000000000007948 */ /* 0x000fea0003800000 */
[----:B------:R-:W-:Y:S01]  /*1250*/  ISETP.GE.AND P1, PT, R0, 0x1, PT ;  /* 0x000000010000780c */ /* 0x000fe20003f26270 */
[----:B------:R-:W-:Y:S01]  /*1260*/  UIADD3 UR4, UR42, 0x24100, URZ ;  /* 0x000241002a047890 */ /* 0x000fe2000fffe03f */
[----:B------:R-:W-:Y:S01]  /*1270*/  WARPGROUP.ARRIVE ;  /* 0x00000000000079c5 */ /* 0x000fe20000000000 */
[----:B------:R-:W-:Y:S01]  /*1280*/  UMOV UR9, 0x40000040 ;  /* 0x4000004000097882 */ /* 0x000fe20000000000 */
[----:B------:R-:W-:Y:S01]  /*1290*/  UMOV UR11, 0x40000040 ;  /* 0x40000040000b7882 */ /* 0x000fe20000000000 */
[----:B------:R-:W-:-:S04]  /*12a0*/  USHF.R.U32.HI UR4, URZ, 0x4, UR4 ;  /* 0x000000043f047899 */ /* 0x000fc80008011604 */
[----:B------:R-:W-:Y:S02]  /*12b0*/  ULOP3.LUT UR5, UR4, 0x3fff, URZ, 0xc0, !UPT ;  /* 0x00003fff04057892 */ /* 0x000fe4000f8ec03f */
[----:B------:R-:W-:Y:S02]  /*12c0*/  ULOP3.LUT UR4, UR41, 0x10000, URZ, 0xfc, !UPT ;  /* 0x0001000029047892 */ /* 0x000fe4000f8efc3f */
[----:B------:R-:W-:Y:S02]  /*12d0*/  ULOP3.LUT UR5, UR5, 0x10000, URZ, 0xfc, !UPT ;  /* 0x0001000005057892 */ /* 0x000fe4000f8efc3f */
[----:B------:R-:W-:Y:S02]  /*12e0*/  UIMAD UR6, UR39, 0xc00, UR4 ;  /* 0x00000c00270678a4 */ /* 0x000fe4000f8e0204 */
[----:B------:R-:W-:-:S05]  /*12f0*/  UIMAD UR7, UR39, 0x300, UR5 ;  /* 0x00000300270778a4 */ /* 0x000fca000f8e0205 */
[----:B------:R-:W-:Y:S02]  /*1300*/  UMOV UR8, UR6 ;  /* 0x0000000600087c82 */ /* 0x000fe40008000000 */
[----:B------:R-:W-:Y:S02]  /*1310*/  UMOV UR10, UR7 ;  /* 0x00000007000a7c82 */ /* 0x000fe40008000000 */
[----:B------:R-:W-:Y:S01]  /*1320*/  HGMMA.64x96x16.F32 R120, gdesc[UR8], RZ, !UPT, gsb0 ;  /* 0x01600000087879f0 */ /* 0x000fe2000c0008ff */
[----:B------:R-:W-:Y:S01]  /*1330*/  UIADD3 UR8, UR6, 0x400, URZ ;  /* 0x0000040006087890 */ /* 0x000fe2000fffe03f */
[----:B------:R-:W-:Y:S01]  /*1340*/  UMOV UR9, 0x40000040 ;  /* 0x4000004000097882 */ /* 0x000fe20000000000 */
[----:B------:R-:W-:Y:S02]  /*1350*/  WARPGROUP.DEPBAR.LE gsb0, 0x0 ;  /* 0x00008000000079c5 */ /* 0x000fe40000010000 */
[----:B------:R-:W-:-:S06]  /*1360*/  WARPGROUP.ARRIVE ;  /* 0x00000000000079c5 */ /* 0x000fcc0000000000 */
[----:B------:R-:W-:Y:S01]  /*1370*/  HGMMA.64x96x16.F32 R72, gdesc[UR8], RZ, !UPT, gsb0 ;  /* 0x01600000084879f0 */ /* 0x000fe2000c0008ff */
[----:B------:R-:W-:Y:S01]  /*1380*/  UIADD3 UR8, UR6, 0x800, URZ ;  /* 0x0000080006087890 */ /* 0x000fe2000fffe03f */
[----:B------:R-:W-:Y:S01]  /*1390*/  UMOV UR9, 0x40000040 ;  /* 0x4000004000097882 */ /* 0x000fe20000000000 */
[----:B------:R-:W-:Y:S02]  /*13a0*/  WARPGROUP.DEPBAR.LE gsb0, 0x0 ;  /* 0x00008000000079c5 */ /* 0x000fe40000010000 */
[----:B------:R-:W-:-:S06]  /*13b0*/  WARPGROUP.ARRIVE ;  /* 0x00000000000079c5 */ /* 0x000fcc0000000000 */
[----:B------:R-:W-:Y:S01]  /*13c0*/  HGMMA.64x96x16.F32 R24, gdesc[UR8], RZ, !UPT, gsb0 ;  /* 0x01600000081879f0 */ /* 0x000fe2000c0008ff */
[----:B------:R-:W-:Y:S02]  /*13d0*/  UIADD3 UR8, UR6, 0x2, URZ ;  /* 0x0000000206087890 */ /* 0x000fe4000fffe03f */
[----:B------:R-:W-:Y:S01]  /*13e0*/  UIADD3 UR10, UR7, 0x2, URZ ;  /* 0x00000002070a7890 */ /* 0x000fe2000fffe03f */
[----:B------:R-:W-:Y:S01]  /*13f0*/  UMOV UR9, 0x40000040 ;  /* 0x4000004000097882 */ /* 0x000fe20000000000 */
[----:B------:R-:W-:Y:S01]  /*1400*/  UMOV UR11, 0x40000040 ;  /* 0x40000040000b7882 */ /* 0x000fe20000000000 */
[----:B------:R-:W-:Y:S02]  /*1410*/  WARPGROUP.DEPBAR.LE gsb0, 0x0 ;  /* 0x00008000000079c5 */ /* 0x000fe40000010000 */
[----:B------:R-:W-:-:S06]  /*1420*/  WARPGROUP.ARRIVE ;  /* 0x00000000000079c5 */ /* 0x000fcc0000000000 */
[----:B------:R-:W-:Y:S01]  /*1430*/  HGMMA.64x96x16.F32 R120, gdesc[UR8], R120, gsb0 ;  /* 0x01600000087879f0 */ /* 0x000fe20008000878 */
[----:B------:R-:W-:Y:S01]  /*1440*/  UIADD3 UR8, UR6, 0x402, URZ ;  /* 0x0000040206087890 */ /* 0x000fe2000fffe03f */
        /* <DEDUP_REMOVED lines=42> */
[----:B------:R-:W-:Y:S03]  /*16f0*/  HGMMA.64x96x16.F32 R24, gdesc[UR8], R24, gsb0 ;  /* 0x01600000081879f0 */ /* 0x000fe60008000818 */
[----:B------:R-:W-:Y:S02]  /*1700*/  WARPGROUP.DEPBAR.LE gsb0, 0x0 ;  /* 0x00008000000079c5 */ /* 0x000fe40000010000 */
[----:B------:R-:W-:Y:S05]  /*1710*/  @!P1 BRA `(.L_x_18) ;  /* 0x0000000400b89947 */ /* 0x000fea0003800000 */
[----:B------:R-:W-:-:S04]  /*1720*/  UIADD3 UR6, UR39, 0x1, URZ ;  /* 0x0000000127067890 */ /* 0x000fc8000fffe03f */
[----:B------:R-:W-:-:S04]  /*1730*/  UISETP.NE.AND UP0, UPT, UR6, 0x3, UPT ;  /* 0x000000030600788c */ /* 0x000fc8000bf05270 */
[----:B------:R-:W-:Y:S02]  /*1740*/  USEL UR7, URZ, 0x1, UP0 ;  /* 0x000000013f077887 */ /* 0x000fe40008000000 */
[----:B------:R-:W-:Y:S02]  /*1750*/  USEL UR6, UR6, URZ, UP0 ;  /* 0x0000003f06067287 */ /* 0x000fe40008000000 */
[----:B------:R-:W-:-:S06]  /*1760*/  ULOP3.LUT UR7, UR38, UR7, URZ, 0x3c, !UPT ;  /* 0x0000000726077292 */ /* 0x000fcc000f8e3c3f */
[----:B01----:R-:W-:Y:S01]  /*1770*/  IMAD.U32 R5, RZ, RZ, UR7 ;  /* 0x00000007ff057e24 */ /* 0x003fe2000f8e00ff */
[----:B------:R-:W-:-:S06]  /*1780*/  UMOV UR7, UR39 ;  /* 0x0000002700077c82 */ /* 0x000fcc0008000000 */
.L_x_25:
[----:B01----:R-:W-:Y:S05]  /*1790*/  @!P0 BRA `(.L_x_19) ;  /* 0x0000000000048947 */ /* 0x003fea0003800000 */
[----:B------:R-:W-:Y:S01]  /*17a0*/  BPT.TRAP 0x1 ;  /* 0x000000040000795c */ /* 0x000fe20000300000 */
.L_x_19:
[----:B------:R-:W0:Y:S01]  /*17b0*/  S2UR UR9, SR_CgaCtaId ;  /* 0x00000000000979c3 */ /* 0x000e220000008800 */
[----:B------:R-:W-:Y:S01]  /*17c0*/  UMOV UR8, 0x400 ;  /* 0x0000040000087882 */ /* 0x000fe20000000000 */
[----:B------:R-:W-:Y:S01]  /*17d0*/  SHF.L.U32 R3, R5, 0x1f, RZ ;  /* 0x0000001f05037819 */ /* 0x000fe200000006ff */
[----:B0-----:R-:W-:-:S04]  /*17e0*/  ULEA UR8, UR9, UR8, 0x18 ;  /* 0x0000000809087291 */ /* 0x001fc8000f8ec03f */
[----:B------:R-:W-:-:S09]  /*17f0*/  ULEA UR9, UR6, UR8, 0x3 ;  /* 0x0000000806097291 */ /* 0x000fd2000f8e183f */
[----:B------:R0:W1:Y:S01]  /*1800*/  SYNCS.PHASECHK.TRANS64.TRYWAIT P1, [UR9], R3 ;  /* 0x00000003ff0075a7 */ /* 0x0000620008020149 */
[----:B------:R-:W-:Y:S05]  /*1810*/  @!P0 BRA `(.L_x_20) ;  /* 0x0000000000048947 */ /* 0x000fea0003800000 */
[----:B------:R-:W-:Y:S01]  /*1820*/  BPT.TRAP 0x1 ;  /* 0x000000040000795c */ /* 0x000fe20000300000 */
.L_x_20:
[----:B-1----:R-:W-:Y:S05]  /*1830*/  @P1 BRA `(.L_x_21) ;  /* 0x0000000000081947 */ /* 0x002fea0003800000 */
[----:B------:R-:W1:Y:S02]  /*1840*/  SYNCS.PHASECHK.TRANS64.TRYWAIT P1, [UR9], R3 ;  /* 0x00000003ff0075a7 */ /* 0x000e640008020149 */
[----:B-1----:R-:W-:Y:S05]  /*1850*/  @!P1 BRA `(.L_x_22) ;  /* 0x000000cc00d49947 */ /* 0x002fea0003800000 */
.L_x_21:
[----:B------:R-:W-:Y:S01]  /*1860*/  UIMAD UR10, UR6, 0xc00, UR4 ;  /* 0x00000c00060a78a4 */ /* 0x000fe2000f8e0204 */
[----:B------:R-:W-:Y:S01]  /*1870*/  WARPGROUP.ARRIVE ;  /* 0x00000000000079c5 */ /* 0x000fe20000000000 */
[----:B------:R-:W-:Y:S01]  /*1880*/  UIMAD UR16, UR6, 0x300, UR5 ;  /* 0x00000300061078a4 */ /* 0x000fe2000f8e0205 */
[----:B------:R-:W-:Y:S01]  /*1890*/  UMOV UR13, 0x40000040 ;  /* 0x40000040000d7882 */ /* 0x000fe20000000000 */
[----:B------:R-:W-:-:S03]  /*18a0*/  UMOV UR15, 0x40000040 ;  /* 0x40000040000f7882 */ /* 0x000fc60000000000 */
[----:B------:R-:W-:Y:S02]  /*18b0*/  UMOV UR12, UR10 ;  /* 0x0000000a000c7c82 */ /* 0x000fe40008000000 */
[----:B------:R-:W-:Y:S02]  /*18c0*/  UMOV UR14, UR16 ;  /* 0x00000010000e7c82 */ /* 0x000fe40008000000 */
        /* <DEDUP_REMOVED lines=64> */
[----:B------:R-:W-:Y:S01]  /*1cd0*/  BPT.TRAP 0x1 ;  /* 0x000000040000795c */ /* 0x000fe20000300000 */
.L_x_23:
[----:B------:R-:W-:Y:S01]  /*1ce0*/  ULEA UR8, UR7, UR8, 0x3 ;  /* 0x0000000807087291 */ /* 0x000fe2000f8e183f */
[----:B------:R-:W-:-:S03]  /*1cf0*/  ISETP.GT.U32.AND P1, PT, R2, 0x1, PT ;  /* 0x000000010200780c */ /* 0x000fc60003f24070 */
[----:B------:R-:W-:-:S04]  /*1d00*/  UIADD3 UR8, UR8, 0x18, URZ ;  /* 0x0000001808087890 */ /* 0x000fc8000fffe03f */
[----:B------:R-:W-:-:S09]  /*1d10*/  UPRMT UR8, URZ, 0x654, UR8 ;  /* 0x000006543f087896 */ /* 0x000fd20008000008 */
[----:B------:R-:W-:Y:S01]  /*1d20*/  SYNCS.ARRIVE.TRANS64.RED.A1T0 RZ, [UR8], RZ ;  /* 0x000000ffffff79a7 */ /* 0x000fe20008100408 */
[----:B------:R-:W-:Y:S05]  /*1d30*/  @P1 BRA `(.L_x_24) ;  /* 0x0000000000041947 */ /* 0x000fea0003800000 */
[----:B------:R-:W-:Y:S01]  /*1d40*/  BPT.TRAP 0x1 ;  /* 0x000000040000795c */ /* 0x000fe20000300000 */
.L_x_24:
[----:B------:R-:W-:Y:S01]  /*1d50*/  UIADD3 UR6, UR6, 0x1, URZ ;  /* 0x0000000106067890 */ /* 0x000fe2000fffe03f */
[C---:B------:R-:W-:Y:S01]  /*1d60*/  ISETP.GT.AND P1, PT, R0.reuse, 0x1, PT ;  /* 0x000000010000780c */ /* 0x040fe20003f24270 */
[----:B------:R-:W-:Y:S01]  /*1d70*/  UIADD3 UR7, UR7, 0x1, URZ ;  /* 0x0000000107077890 */ /* 0x000fe2000fffe03f */
[----:B------:R-:W-:Y:S01]  /*1d80*/  VIADD R0, R0, 0xffffffff ;  /* 0xffffffff00007836 */ /* 0x000fe20000000000 */
[----:B------:R-:W-:Y:S02]  /*1d90*/  UISETP.NE.AND UP0, UPT, UR6, 0x3, UPT ;  /* 0x000000030600788c */ /* 0x000fe4000bf05270 */
[----:B------:R-:W-:Y:S02]  /*1da0*/  UISETP.NE.AND UP1, UPT, UR7, 0x3, UPT ;  /* 0x000000030700788c */ /* 0x000fe4000bf25270 */
[----:B------:R-:W-:Y:S02]  /*1db0*/  USEL UR8, URZ, 0x1, UP0 ;  /* 0x000000013f087887 */ /* 0x000fe40008000000 */
[----:B------:R-:W-:-:S02]  /*1dc0*/  USEL UR6, UR6, URZ, UP0 ;  /* 0x0000003f06067287 */ /* 0x000fc40008000000 */
[----:B------:R-:W-:Y:S02]  /*1dd0*/  USEL UR7, UR7, URZ, UP1 ;  /* 0x0000003f07077287 */ /* 0x000fe40008800000 */
[----:B------:R-:W-:Y:S01]  /*1de0*/  LOP3.LUT R5, R5, UR8, RZ, 0x3c, !PT ;  /* 0x0000000805057c12 */ /* 0x000fe2000f8e3cff */
[----:B------:R-:W-:Y:S09]  /*1df0*/  @P1 BRA `(.L_x_25) ;  /* 0xfffffff800641947 */ /* 0x000ff2000383ffff */
.L_x_18:
[----:B------:R-:W2:Y:S02]  /*1e00*/  LDC R0, c[0x0][0x28c] ;  /* 0x0000a300ff007b82 */ /* 0x000ea40000000800 */
[----:B--2---:R-:W-:-:S13]  /*1e10*/  ISETP.GE.AND P1, PT, R0, 0x1, PT ;  /* 0x000000010000780c */ /* 0x004fda0003f26270 */
[----:B------:R-:W-:Y:S05]  /*1e20*/  @!P1 BRA `(.L_x_26) ;  /* 0x0000000000489947 */ /* 0x000fea0003800000 */
[----:B------:R-:W-:Y:S05]  /*1e30*/  @!P0 BRA `(.L_x_27) ;  /* 0x0000000000048947 */ /* 0x000fea0003800000 */
[----:B------:R-:W-:Y:S01]  /*1e40*/  BPT.TRAP 0x1 ;  /* 0x000000040000795c */ /* 0x000fe20000300000 */
.L_x_27:
[----:B------:R-:W2:Y:S01]  /*1e50*/  S2UR UR7, SR_CgaCtaId ;  /* 0x00000000000779c3 */ /* 0x000ea20000008800 */
[----:B------:R-:W-:Y:S01]  /*1e60*/  UISETP.LT.AND UP0, UPT, UR40, 0x1, UPT ;  /* 0x000000012800788c */ /* 0x000fe2000bf01270 */
[----:B------:R-:W-:-:S03]  /*1e70*/  ISETP.GT.U32.AND P0, PT, R2, 0x1, PT ;  /* 0x000000010200780c */ /* 0x000fc60003f04070 */
[----:B------:R-:W-:-:S04]  /*1e80*/  USEL UR6, UR40, 0x1, UP0 ;  /* 0x0000000128067887 */ /* 0x000fc80008000000 */
[----:B------:R-:W-:-:S04]  /*1e90*/  UIADD3 UR6, UR39, UR40, -UR6 ;  /* 0x0000002827067290 */ /* 0x000fc8000fffe806 */
[----:B------:R-:W-:-:S04]  /*1ea0*/  UIMAD.WIDE.U32 UR4, UR6, -0x55555555, URZ ;  /* 0xaaaaaaab060478a5 */ /* 0x000fc8000f8e003f */
[----:B------:R-:W-:-:S03]  /*1eb0*/  USHF.R.U32.HI UR4, URZ, 0x1, UR5 ;  /* 0x000000013f047899 */ /* 0x000fc60008011605 */
[----:B------:R-:W-:Y:S01]  /*1ec0*/  UMOV UR5, 0x400 ;  /* 0x0000040000057882 */ /* 0x000fe20000000000 */
[----:B------:R-:W-:Y:S02]  /*1ed0*/  UIMAD UR6, UR4, -0x3, UR6 ;  /* 0xfffffffd040678a4 */ /* 0x000fe4000f8e0206 */
[----:B--2---:R-:W-:-:S04]  /*1ee0*/  ULEA UR5, UR7, UR5, 0x18 ;  /* 0x0000000507057291 */ /* 0x004fc8000f8ec03f */
[----:B------:R-:W-:-:S04]  /*1ef0*/  ULEA UR6, UR6, UR5, 0x3 ;  /* 0x0000000506067291 */ /* 0x000fc8000f8e183f */
[----:B------:R-:W-:-:S04]  /*1f00*/  UIADD3 UR6, UR6, 0x18, URZ ;  /* 0x0000001806067890 */ /* 0x000fc8000fffe03f */
[----:B------:R-:W-:-:S09]  /*1f10*/  UPRMT UR6, URZ, 0x654, UR6 ;  /* 0x000006543f067896 */ /* 0x000fd20008000006 */
[----:B------:R-:W-:Y:S01]  /*1f20*/  SYNCS.ARRIVE.TRANS64.RED.A1T0 RZ, [UR6], RZ ;  /* 0x000000ffffff79a7 */ /* 0x000fe20008100406 */
[----:B------:R-:W-:Y:S05]  /*1f30*/  @P0 BRA `(.L_x_26) ;  /* 0x0000000000040947 */ /* 0x000fea0003800000 */
[----:B------:R-:W-:Y:S01]  /*1f40*/  BPT.TRAP 0x1 ;  /* 0x000000040000795c */ /* 0x000fe20000300000 */
.L_x_26:
[----:B------:R-:W2:Y:S01]  /*1f50*/  LDC R6, c[0x0][0x288] ;  /* 0x0000a200ff067b82 */ /* 0x000ea20000000800 */
[--C-:B------:R-:W-:Y:S01]  /*1f60*/  SHF.R.U32.HI R0, RZ, 0x7, R23.reuse ;  /* 0x00000007ff007819 */ /* 0x100fe20000011617 */
[----:B------:R-:W-:Y:S01]  /*1f70*/  IMAD R19, R19, 0x60, RZ ;  /* 0x0000006013137824 */ /* 0x000fe200078e02ff */
[----:B01----:R-:W-:Y:S01]  /*1f80*/  SHF.R.U32.HI R3, RZ, 0x2, R23 ;  /* 0x00000002ff037819 */ /* 0x003fe20000011617 */
[----:B------:R-:W-:Y:S01]  /*1f90*/  UIADD3 UR39, UR40, UR39, URZ ;  /* 0x0000002728277290 */ /* 0x000fe2000fffe03f */
[----:B------:R-:W-:Y:S01]  /*1fa0*/  LOP3.LUT R0, R0, 0x1, RZ, 0xc0, !PT ;  /* 0x0000000100007812 */ /* 0x000fe200078ec0ff */
[----:B------:R-:W-:Y:S01]  /*1fb0*/  IMAD R9, R22, 0x180, RZ ;  /* 0x0000018016097824 */ /* 0x000fe200078e02ff */
[----:B------:R-:W-:Y:S01]  /*1fc0*/  LOP3.LUT R4, R23, 0x60, RZ, 0xc0, !PT ;  /* 0x0000006017047812 */ /* 0x000fe200078ec0ff */
[----:B------:R-:W-:Y:S01]  /*1fd0*/  UISETP.GT.U32.AND UP0, UPT, UR39, 0x2, UPT ;  /* 0x000000022700788c */ /* 0x000fe2000bf04070 */
[----:B------:R-:W-:Y:S01]  /*1fe0*/  LOP3.LUT R3, R3, 0x7, RZ, 0xc0, !PT ;  /* 0x0000000703037812 */ /* 0x000fe200078ec0ff */
[----:B------:R-:W-:Y:S01]  /*1ff0*/  IMAD.SHL.U32 R10, R0, 0x40, RZ ;  /* 0x00000040000a7824 */ /* 0x000fe200078e00ff */
[----:B------:R-:W-:Y:S01]  /*2000*/  SHF.R.U32.HI R8, RZ, 0x1, R4 ;  /* 0x00000001ff087819 */ /* 0x000fe20000011604 */
[----:B------:R-:W-:Y:S01]  /*2010*/  ULDC UR7, c[0x0][0x284] ;  /* 0x0000a10000077ab9 */ /* 0x000fe20000000800 */
[C---:B------:R-:W-:Y:S01]  /*2020*/  LOP3.LUT R4, R23.reuse, 0x3, RZ, 0xc0, !PT ;  /* 0x0000000317047812 */ /* 0x040fe200078ec0ff */
[----:B------:R-:W-:Y:S01]  /*2030*/  UISETP.LT.U32.AND UP0, UPT, UR40, 0x3, UP0 ;  /* 0x000000032800788c */ /* 0x000fe20008701070 */
[--C-:B------:R-:W-:Y:S01]  /*2040*/  IADD3 R5, RZ, -R8, -R3.reuse ;  /* 0x80000008ff057210 */ /* 0x100fe20007ffe803 */
[----:B------:R-:W-:Y:S01]  /*2050*/  UISETP.GE.U32.AND UP1, UPT, UR40, 0x3, UPT ;  /* 0x000000032800788c */ /* 0x000fe2000bf26070 */
[----:B------:R-:W-:Y:S01]  /*2060*/  LOP3.LUT R3, R10, 0x40, R3, 0xe2, !PT ;  /* 0x000000400a037812 */ /* 0x000fe200078ee203 */
[----:B------:R-:W-:Y:S01]  /*2070*/  IMAD.SHL.U32 R10, R23, 0x2, RZ ;  /* 0x00000002170a7824 */ /* 0x000fe200078e00ff */
[----:B------:R-:W-:Y:S01]  /*2080*/  SHF.R.S32.HI R171, RZ, 0x1f, R17 ;  /* 0x0000001fffab7819 */ /* 0x000fe20000011411 */
[----:B------:R-:W-:Y:S01]  /*2090*/  ULDC.64 UR8, c[0x0][0x5d0] ;  /* 0x0001740000087ab9 */ /* 0x000fe20000000a00 */
[----:B------:R-:W-:Y:S01]  /*20a0*/  UIMAD.WIDE.U32 UR4, UR39, -0x55555555, URZ ;  /* 0xaaaaaaab270478a5 */ /* 0x000fe2000f8e003f */
[----:B------:R-:W-:Y:S01]  /*20b0*/  IMAD R0, R0, -0x40, R5 ;  /* 0xffffffc000007824 */ /* 0x000fe200078e0205 */
[C---:B------:R-:W-:Y:S01]  /*20c0*/  LOP3.LUT R10, R19.reuse, 0x6, R10, 0xf8, !PT ;  /* 0x00000006130a7812 */ /* 0x040fe200078ef80a */
[----:B------:R-:W-:Y:S01]  /*20d0*/  USEL UR6, URZ, 0x1, !UP0 ;  /* 0x000000013f067887 */ /* 0x000fe2000c000000 */
[----:B--2---:R-:W-:Y:S01]  /*20e0*/  ISETP.GE.AND P0, PT, R19, R6, PT ;  /* 0x000000061300720c */ /* 0x004fe20003f06270 */
[----:B------:R-:W-:Y:S01]  /*20f0*/  IMAD R12, R4, -0x2, R6 ;  /* 0xfffffffe040c7824 */ /* 0x000fe200078e0206 */
[----:B------:R-:W-:Y:S01]  /*2100*/  SHF.R.S32.HI R11, RZ, 0x1f, R10 ;  /* 0x0000001fff0b7819 */ /* 0x000fe2000001140a */
[----:B------:R-:W-:Y:S01]  /*2110*/  IMAD R4, R171, UR8, RZ ;  /* 0x00000008ab047c24 */ /* 0x000fe2000f8e02ff */
[----:B------:R-:W-:Y:S01]  /*2120*/  ISETP.GE.OR P0, PT, R9, UR7, P0 ;  /* 0x0000000709007c0c */ /* 0x000fe20008706670 */
[----:B------:R-:W-:Y:S01]  /*2130*/  IMAD.WIDE R6, R22, 0x180, RZ ;  /* 0x0000018016067825 */ /* 0x000fe200078e02ff */
[----:B------:R-:W-:-:S02]  /*2140*/  USHF.R.U32.HI UR4, URZ, 0x1, UR5 ;  /* 0x000000013f047899 */ /* 0x000fc40008011605 */
[----:B------:R-:W-:Y:S01]  /*2150*/  ULOP3.LUT UR38, UR38, UR6, URZ, 0x3c, !UPT ;  /* 0x0000000626267292 */ /* 0x000fe2000f8e3c3f */
[C---:B------:R-:W-:Y:S01]  /*2160*/  IMAD R13, R17.reuse, UR9, R4 ;  /* 0x00000009110d7c24 */ /* 0x040fe2000f8e0204 */
[----:B------:R-:W-:Y:S01]  /*2170*/  LOP3.LUT R183, R6, R3, R8, 0xfe, !PT ;  /* 0x0000000306b77212 */ /* 0x000fe200078efe08 */
[----:B------:R-:W-:Y:S01]  /*2180*/  IMAD.WIDE.U32 R4, R17, UR8, R10 ;  /* 0x0000000811047c25 */ /* 0x000fe2000f8e000a */
[----:B------:R-:W-:Y:S01]  /*2190*/  UIMAD UR39, UR4, -0x3, UR39 ;  /* 0xfffffffd042778a4 */ /* 0x000fe2000f8e0227 */
[----:B------:R-:W-:Y:S01]  /*21a0*/  IADD3 R3, -R9, UR7, R0 ;  /* 0x0000000709037c10 */ /* 0x000fe2000fffe100 */
[----:B------:R-:W-:Y:S01]  /*21b0*/  @UP1 ULOP3.LUT UR38, UR38, 0x1, UR4, 0x78, !UPT ;  /* 0x0000000126261892 */ /* 0x000fe2000f8e7804 */
[----:B------:R-:W-:Y:S02]  /*21c0*/  IMAD.IADD R5, R5, 0x1, R13 ;  /* 0x0000000105057824 */ /* 0x000fe400078e020d */
[----:B------:R-:W-:Y:S02]  /*21d0*/  IMAD.IADD R0, R12, 0x1, -R19 ;  /* 0x000000010c007824 */ /* 0x000fe400078e0a13 */
[----:B------:R-:W-:Y:S01]  /*21e0*/  IMAD.MOV.U32 R22, RZ, RZ, -0x1 ;  /* 0xffffffffff167424 */ /* 0x000fe200078e00ff */
[----:B------:R-:W-:Y:S06]  /*21f0*/  @P0 BRA `(.L_x_28) ;  /* 0x000000a800280947 */ /* 0x000fec0003800000 */
[----:B------:R-:W0:Y:S01]  /*2200*/  LDC.64 R14, c[0x0][0x5c8] ;  /* 0x00017200ff0e7b82 */ /* 0x000e220000000a00 */
[----:B-----5:R-:W-:Y:S01]  /*2210*/  FSETP.NEU.AND P0, PT, R168, RZ, PT ;  /* 0x000000ffa800720b */ /* 0x020fe20003f0d000 */
[----:B------:R-:W-:Y:S01]  /*2220*/  BSSY B0, `(.L_x_28) ;  /* 0x0000a87000007945 */ /* 0x000fe20003800000 */
[----:B------:R-:W-:-:S04]  /*2230*/  ISETP.GT.AND P1, PT, R3, RZ, PT ;  /* 0x000000ff0300720c */ /* 0x000fc80003f24270 */
[----:B------:R-:W-:Y:S01]  /*2240*/  ISETP.GT.AND P2, PT, R0, RZ, P1 ;  /* 0x000000ff0000720c */ /* 0x000fe20000f44270 */
[-C--:B0-----:R-:W-:Y:S02]  /*2250*/  IMAD R8, R7, R14.reuse, RZ ;  /* 0x0000000e07087224 */ /* 0x081fe400078e02ff */
[----:B------:R-:W-:-:S04]  /*2260*/  IMAD.WIDE.U32 R20, R183, R14, R4 ;  /* 0x0000000eb7147225 */ /* 0x000fc800078e0004 */
[----:B------:R-:W-:-:S04]  /*2270*/  IMAD R5, R183, R15, R8 ;  /* 0x0000000fb7057224 */ /* 0x000fc800078e0208 */
[----:B------:R-:W-:Y:S01]  /*2280*/  IMAD.IADD R185, R21, 0x1, R5 ;  /* 0x0000000115b97824 */ /* 0x000fe200078e0205 */
[----:B------:R-:W-:Y:S06]  /*2290*/  @!P0 BRA `(.L_x_29) ;  /* 0x0000007400008947 */ /* 0x000fec0003800000 */
[----:B------:R-:W0:Y:S01]  /*22a0*/  LDC.64 R174, c[0x0][0x5b8] ;  /* 0x00016e00ffae7b82 */ /* 0x000e220000000a00 */
[----:B------:R-:W-:-:S07]  /*22b0*/  ULDC.64 UR4, c[0x0][0x5c0] ;  /* 0x0001700000047ab9 */ /* 0x000fce0000000a00 */
[----:B------:R-:W1:Y:S08]  /*22c0*/  LDC.64 R12, c[0x0][0x5b0] ;  /* 0x00016c00ff0c7b82 */ /* 0x000e700000000a00 */
[----:B------:R-:W2:Y:S01]  /*22d0*/  LDC.64 R172, c[0x0][0x5a8] ;  /* 0x00016a00ffac7b82 */ /* 0x000ea20000000a00 */
[-C--:B0-----:R-:W-:Y:S02]  /*22e0*/  IMAD R4, R171, R174.reuse, RZ ;  /* 0x000000aeab047224 */ /* 0x081fe400078e02ff */
[----:B------:R-:W-:-:S04]  /*22f0*/  IMAD.WIDE.U32 R176, R17, R174, R10 ;  /* 0x000000ae11b07225 */ /* 0x000fc800078e000a */
[----:B------:R-:W-:Y:S02]  /*2300*/  IMAD R181, R17, R175, R4 ;  /* 0x000000af11b57224 */ /* 0x000fe400078e0204 */
[-C--:B-1----:R-:W-:Y:S02]  /*2310*/  IMAD R6, R7, R12.reuse, RZ ;  /* 0x0000000c07067224 */ /* 0x082fe400078e02ff */
[----:B------:R-:W-:Y:S02]  /*2320*/  IMAD.IADD R9, R177, 0x1, R181 ;  /* 0x00000001b1097824 */ /* 0x000fe400078e02b5 */
[----:B------:R-:W-:Y:S02]  /*2330*/  IMAD.MOV.U32 R8, RZ, RZ, R176 ;  /* 0x000000ffff087224 */ /* 0x000fe400078e00b0 */
[C---:B------:R-:W-:Y:S02]  /*2340*/  IMAD R175, R183.reuse, R13, R6 ;  /* 0x0000000db7af7224 */ /* 0x040fe400078e0206 */
[----:B------:R-:W-:-:S04]  /*2350*/  IMAD.WIDE.U32 R4, R183, R12, R8 ;  /* 0x0000000cb7047225 */ /* 0x000fc800078e0008 */
[----:B------:R-:W-:Y:S01]  /*2360*/  IMAD.IADD R5, R5, 0x1, R175 ;  /* 0x0000000105057824 */ /* 0x000fe200078e02af */
[----:B--2---:R-:W-:-:S04]  /*2370*/  LEA R6, P0, R4, R172, 0x1 ;  /* 0x000000ac04067211 */ /* 0x004fc800078008ff */
[----:B------:R-:W-:-:S05]  /*2380*/  LEA.HI.X R7, R4, R173, R5, 0x1, P0 ;  /* 0x000000ad04077211 */ /* 0x000fca00000f0c05 */
[----:B------:R-:W2:Y:S01]  /*2390*/  @P2 LDG.E.LTC128B.U16 R19, desc[UR36][R6.64] ;  /* 0x0000002406132981 */ /* 0x000ea2000c1e1520 */
[----:B------:R-:W-:Y:S01]  /*23a0*/  LEA R4, P0, R20, UR4, 0x1 ;  /* 0x0000000414047c11 */ /* 0x000fe2000f8008ff */
[----:B------:R-:W-:Y:S01]  /*23b0*/  IMAD.WIDE.U32 R178, R183, R12, R10 ;  /* 0x0000000cb7b27225 */ /* 0x000fe200078e000a */
[----:B------:R-:W-:Y:S01]  /*23c0*/  ISETP.GT.AND P3, PT, R0, 0x1, P1 ;  /* 0x000000010000780c */ /* 0x000fe20000f64270 */
[----:B------:R-:W-:Y:S02]  /*23d0*/  BSSY B1, `(.L_x_30) ;  /* 0x0000010000017945 */ /* 0x000fe40003800000 */
[----:B------:R-:W-:Y:S02]  /*23e0*/  IMAD.IADD R179, R175, 0x1, R179 ;  /* 0x00000001afb37824 */ /* 0x000fe400078e02b3 */
[----:B------:R-:W-:-:S04]  /*23f0*/  IMAD.WIDE.U32 R178, R17, R174, R178 ;  /* 0x000000ae11b27225 */ /* 0x000fc800078e00b2 */
[----:B------:R-:W-:Y:S01]  /*2400*/  IMAD.IADD R21, R181, 0x1, R179 ;  /* 0x00000001b5157824 */ /* 0x000fe200078e02b3 */
[----:B------:R-:W-:Y:S01]  /*2410*/  SHF.L.U64.HI R179, R12, 0x3, R13 ;  /* 0x000000030cb37819 */ /* 0x000fe2000001020d */
[----:B--2---:R-:W-:-:S05]  /*2420*/  HADD2.F32 R5, -RZ, R19.H0_H0 ;  /* 0x20000013ff057230 */ /* 0x004fca0000004100 */
[----:B------:R-:W-:-:S04]  /*2430*/  FMUL R5, R5, R168 ;  /* 0x000000a805057220 */ /* 0x000fc80000400000 */
[----:B------:R-:W-:-:S05]  /*2440*/  FFMA R5, R120, R169, R5 ;  /* 0x000000a978057223 */ /* 0x000fca0000000005 */
[----:B------:R-:W-:Y:S02]  /*2450*/  F2FP.F16.F32.PACK_AB R120, RZ, R5 ;  /* 0x00000005ff78723e */ /* 0x000fe400000000ff */
[----:B------:R-:W-:Y:S02]  /*2460*/  LEA.HI.X R5, R20, UR5, R185, 0x1, P0 ;  /* 0x0000000514057c11 */ /* 0x000fe400080f0cb9 */
[----:B------:R-:W-:-:S03]  /*2470*/  LEA R20, P0, R178, R172, 0x1 ;  /* 0x000000acb2147211 */ /* 0x000fc600078008ff */
[----:B------:R0:W-:Y:S01]  /*2480*/  @P2 STG.E.U16 desc[UR36][R4.64], R120 ;  /* 0x0000007804002986 */ /* 0x0001e2000c101524 */
[----:B------:R-:W-:Y:S01]  /*2490*/  LEA.HI.X R21, R178, R173, R21, 0x1, P0 ;  /* 0x000000adb2157211 */ /* 0x000fe200000f0c15 */
[----:B------:R-:W-:Y:S01]  /*24a0*/  IMAD.SHL.U32 R178, R12, 0x8, RZ ;  /* 0x000000080cb27824 */ /* 0x000fe200078e00ff */
[----:B------:R-:W-:Y:S07]  /*24b0*/  @!P3 BRA `(.L_x_31) ;  /* 0x000000000004b947 */ /* 0x000fee0003800000 */
[----:B------:R1:W5:Y:S02]  /*24c0*/  LDG.E.LTC128B.U16 R19, desc[UR36][R20.64+0x2] ;  /* 0x0000022414137981 */ /* 0x000364000c1e1520 */
.L_x_31:
[----:B------:R-:W-:Y:S05]  /*24d0*/  BSYNC B1 ;  /* 0x0000000000017941 */ /* 0x000fea0003800000 */
.L_x_30:
[----:B-----5:R-:W-:Y:S01]  /*24e0*/  HADD2.F32 R171, -RZ, R19.H0_H0 ;  /* 0x20000013ffab7230 */ /* 0x020fe20000004100 */
[----:B------:R-:W-:Y:S01]  /*24f0*/  ISETP.GT.AND P0, PT, R3, 0x8, PT ;  /* 0x000000080300780c */ /* 0x000fe20003f04270 */
[----:B------:R-:W-:-:S04]  /*2500*/  IMAD.WIDE.U32 R178, R183, R12, R178 ;  /* 0x0000000cb7b27225 */ /* 0x000fc800078e00b2 */
[----:B------:R-:W-:Y:S01]  /*2510*/  FMUL R8, R171, R168 ;  /* 0x000000a8ab087220 */ /* 0x000fe20000400000 */
[----:B------:R-:W-:Y:S01]  /*2520*/  IMAD.IADD R175, R175, 0x1, R179 ;  /* 0x00000001afaf7824 */ /* 0x000fe200078e02b3 */
[----:B------:R-:W-:Y:S02]  /*2530*/  IADD3 R176, P4, R176, R178, RZ ;  /* 0x000000b2b0b07210 */ /* 0x000fe40007f9e0ff */
[----:B------:R-:W-:Y:S01]  /*2540*/  ISETP.GT.AND P2, PT, R0, RZ, P0 ;  /* 0x000000ff0000720c */ /* 0x000fe20000744270 */
[----:B------:R-:W-:Y:S01]  /*2550*/  FFMA R121, R121, R169, R8 ;  /* 0x000000a979797223 */ /* 0x000fe20000000008 */
[----:B------:R-:W-:Y:S01]  /*2560*/  PRMT R171, R19, 0x7610, R171 ;  /* 0x0000761013ab7816 */ /* 0x000fe200000000ab */
[----:B------:R-:W-:Y:S01]  /*2570*/  IMAD.X R9, R175, 0x1, R9, P4 ;  /* 0x00000001af097824 */ /* 0x000fe200020e0609 */
[----:B------:R-:W-:Y:S02]  /*2580*/  LEA R8, P4, R176, R172, 0x1 ;  /* 0x000000acb0087211 */ /* 0x000fe400078808ff */
[----:B------:R-:W-:-:S02]  /*2590*/  F2FP.F16.F32.PACK_AB R121, RZ, R121 ;  /* 0x00000079ff79723e */ /* 0x000fc400000000ff */
[----:B------:R-:W-:-:S03]  /*25a0*/  LEA.HI.X R9, R176, R173, R9, 0x1, P4 ;  /* 0x000000adb0097211 */ /* 0x000fc600020f0c09 */
[----:B------:R2:W-:Y:S04]  /*25b0*/  @P3 STG.E.U16 desc[UR36][R4.64+0x2], R121 ;  /* 0x0000027904003986 */ /* 0x0005e8000c101524 */
[----:B------:R-:W3:Y:S01]  /*25c0*/  @P2 LDG.E.LTC128B.U16 R171, desc[UR36][R8.64] ;  /* 0x0000002408ab2981 */ /* 0x000ee2000c1e1520 */
[----:B------:R-:W-:Y:S01]  /*25d0*/  IADD3 R10, P3, R10, R178, RZ ;  /* 0x000000b20a0a7210 */ /* 0x000fe20007f7e0ff */
[----:B------:R-:W-:Y:S04]  /*25e0*/  BSSY B1, `(.L_x_32) ;  /* 0x0000011000017945 */ /* 0x000fe80003800000 */
[----:B------:R-:W-:Y:S01]  /*25f0*/  IMAD.X R11, R11, 0x1, R175, P3 ;  /* 0x000000010b0b7824 */ /* 0x000fe200018e06af */
[----:B------:R-:W-:Y:S01]  /*2600*/  ISETP.GT.AND P3, PT, R0, 0x1, P0 ;  /* 0x000000010000780c */ /* 0x000fe20000764270 */
[----:B------:R-:W-:Y:S01]  /*2610*/  IMAD.WIDE.U32 R174, R17, R174, R10 ;  /* 0x000000ae11ae7225 */ /* 0x000fe200078e000a */
[----:B------:R-:W-:-:S02]  /*2620*/  SHF.L.U64.HI R11, R14, 0x4, R15 ;  /* 0x000000040e0b7819 */ /* 0x000fc4000001020f */
[----:B------:R-:W-:Y:S01]  /*2630*/  LEA R10, P4, R14, R4, 0x4 ;  /* 0x000000040e0a7211 */ /* 0x000fe200078820ff */
[----:B------:R-:W-:Y:S01]  /*2640*/  IMAD.IADD R17, R181, 0x1, R175 ;  /* 0x00000001b5117824 */ /* 0x000fe200078e02af */
[----:B0-----:R-:W-:-:S03]  /*2650*/  LEA R120, P5, R174, R172, 0x1 ;  /* 0x000000acae787211 */ /* 0x001fc600078a08ff */
[----:B------:R-:W-:Y:S01]  /*2660*/  IMAD.X R11, R11, 0x1, R5, P4 ;  /* 0x000000010b0b7824 */ /* 0x000fe200020e0605 */
[----:B--2---:R-:W-:Y:S01]  /*2670*/  LEA.HI.X R121, R174, R173, R17, 0x1, P5 ;  /* 0x000000adae797211 */ /* 0x004fe200028f0c11 */
[----:B---3--:R-:W-:-:S05]  /*2680*/  HADD2.F32 R19, -RZ, R171.H0_H0 ;  /* 0x200000abff137230 */ /* 0x008fca0000004100 */
[----:B------:R-:W-:-:S04]  /*2690*/  FMUL R19, R19, R168 ;  /* 0x000000a813137220 */ /* 0x000fc80000400000 */
[----:B------:R-:W-:-:S05]  /*26a0*/  FFMA R19, R122, R169, R19 ;  /* 0x000000a97a137223 */ /* 0x000fca0000000013 */
[----:B------:R-:W-:-:S05]  /*26b0*/  F2FP.F16.F32.PACK_AB R19, RZ, R19 ;  /* 0x00000013ff13723e */ /* 0x000fca00000000ff */
[----:B------:R0:W-:Y:S01]  /*26c0*/  @P2 STG.E.U16 desc[UR36][R10.64], R19 ;  /* 0x000000130a002986 */ /* 0x0001e2000c101524 */
[----:B------:R-:W-:Y:S05]  /*26d0*/  @!P3 BRA `(.L_x_33) ;  /* 0x000000000004b947 */ /* 0x000fea0003800000 */
[----:B------:R2:W5:Y:S02]  /*26e0*/  LDG.E.LTC128B.U16 R171, desc[UR36][R120.64+0x2] ;  /* 0x0000022478ab7981 */ /* 0x000564000c1e1520 */
.L_x_33:
[----:B------:R-:W-:Y:S05]  /*26f0*/  BSYNC B1 ;  /* 0x0000000000017941 */ /* 0x000fea0003800000 */
.L_x_32:
[----:B-----5:R-:W-:Y:S01]  /*2700*/  HADD2.F32 R17, -RZ, R171.H0_H0 ;  /* 0x200000abff117230 */ /* 0x020fe20000004100 */
[----:B------:R-:W-:Y:S01]  /*2710*/  ISETP.GT.AND P2, PT, R0, 0x8, P1 ;  /* 0x000000080000780c */ /* 0x000fe20000f44270 */
[----:B------:R-:W-:Y:S03]  /*2720*/  BSSY B1, `(.L_x_34) ;  /* 0x0000007000017945 */ /* 0x000fe60003800000 */
[----:B------:R-:W-:-:S04]  /*2730*/  FMUL R122, R17, R168 ;  /* 0x000000a8117a7220 */ /* 0x000fc80000400000 */
[----:B------:R-:W-:-:S05]  /*2740*/  FFMA R122, R123, R169, R122 ;  /* 0x000000a97b7a7223 */ /* 0x000fca000000007a */
[----:B------:R-:W-:-:S05]  /*2750*/  F2FP.F16.F32.PACK_AB R122, RZ, R122 ;  /* 0x0000007aff7a723e */ /* 0x000fca00000000ff */
[----:B------:R3:W-:Y:S01]  /*2760*/  @P3 STG.E.U16 desc[UR36][R10.64+0x2], R122 ;  /* 0x0000027a0a003986 */ /* 0x0007e2000c101524 */
[----:B------:R-:W-:Y:S05]  /*2770*/  @!P2 BRA `(.L_x_35) ;  /* 0x000000000004a947 */ /* 0x000fea0003800000 */
[----:B------:R4:W5:Y:S02]  /*2780*/  LDG.E.LTC128B.U16 R171, desc[UR36][R20.64+0x10] ;  /* 0x0000102414ab7981 */ /* 0x000964000c1e1520 */
.L_x_35:
[----:B------:R-:W-:Y:S05]  /*2790*/  BSYNC B1 ;  /* 0x0000000000017941 */ /* 0x000fea0003800000 */
.L_x_34:
        /* <DEDUP_REMOVED lines=9> */
.L_x_37:
[----:B------:R-:W-:Y:S05]  /*2830*/  BSYNC B1 ;  /* 0x0000000000017941 */ /* 0x000fea0003800000 */
.L_x_36:
[----:B0----5:R-:W-:Y:S01]  /*2840*/  HADD2.F32 R17, -RZ, R171.H0_H0 ;  /* 0x200000abff117230 */ /* 0x021fe20000004100 */
[----:B------:R-:W-:Y:S01]  /*2850*/  ISETP.GT.AND P2, PT, R0, 0x8, P0 ;  /* 0x000000080000780c */ /* 0x000fe20000744270 */
[----:B------:R-:W-:Y:S03]  /*2860*/  BSSY B1, `(.L_x_38) ;  /* 0x0000007000017945 */ /* 0x000fe60003800000 */
[----:B---3--:R-:W-:-:S04]  /*2870*/  FMUL R122, R17, R168 ;  /* 0x000000a8117a7220 */ /* 0x008fc80000400000 */
[----:B------:R-:W-:-:S05]  /*2880*/  FFMA R122, R125, R169, R122 ;  /* 0x000000a97d7a7223 */ /* 0x000fca000000007a */
[----:B------:R-:W-:-:S05]  /*2890*/  F2FP.F16.F32.PACK_AB R122, RZ, R122 ;  /* 0x0000007aff7a723e */ /* 0x000fca00000000ff */
[----:B------:R0:W-:Y:S01]  /*28a0*/  @P3 STG.E.U16 desc[UR36][R4.64+0x12], R122 ;  /* 0x0000127a04003986 */ /* 0x0001e2000c101524 */
[----:B------:R-:W-:Y:S05]  /*28b0*/  @!P2 BRA `(.L_x_39) ;  /* 0x000000000004a947 */ /* 0x000fea0003800000 */
[----:B------:R3:W5:Y:S02]  /*28c0*/  LDG.E.LTC128B.U16 R171, desc[UR36][R120.64+0x10] ;  /* 0x0000102478ab7981 */ /* 0x000764000c1e1520 */
.L_x_39:
[----:B------:R-:W-:Y:S05]  /*28d0*/  BSYNC B1 ;  /* 0x0000000000017941 */ /* 0x000fea0003800000 */
.L_x_38:
        /* <DEDUP_REMOVED lines=9> */
.L_x_41:
[----:B------:R-:W-:Y:S05]  /*2970*/  BSYNC B1 ;  /* 0x0000000000017941 */ /* 0x000fea0003800000 */
.L_x_40:
[----:B0----5:R-:W-:Y:S01]  /*2980*/  HADD2.F32 R17, -RZ, R171.H0_H0 ;  /* 0x200000abff117230 */ /* 0x021fe20000004100 */
        /* <DEDUP_REMOVED lines=8> */
.L_x_43:
[----:B------:R-:W-:Y:S05]  /*2a10*/  BSYNC B1 ;  /* 0x0000000000017941 */ /* 0x000fea0003800000 */
.L_x_42:
        /* <DEDUP_REMOVED lines=9> */
.L_x_45:
[----:B------:R-:W-:Y:S05]  /*2ab0*/  BSYNC B1 ;  /* 0x0000000000017941 */ /* 0x000fea0003800000 */
.L_x_44:
        /* <DEDUP_REMOVED lines=9> */
.L_x_47:
[----:B------:R-:W-:Y:S05]  /*2b50*/  BSYNC B1 ;  /* 0x0000000000017941 */ /* 0x000fea0003800000 */
.L_x_46:
        /* <DEDUP_REMOVED lines=9> */
.L_x_49:
[----:B------:R-:W-:Y:S05]  /*2bf0*/  BSYNC B1 ;  /* 0x0000000000017941 */ /* 0x000fea0003800000 */
.L_x_48:
        /* <DEDUP_REMOVED lines=9> */
.L_x_51:
[----:B------:R-:W-:Y:S05]  /*2c90*/  BSYNC B1 ;  /* 0x0000000000017941 */ /* 0x000fea0003800000 */
.L_x_50:
        /* <DEDUP_REMOVED lines=9> */
.L_x_53:
[----:B------:R-:W-:Y:S05]  /*2d30*/  BSYNC B1 ;  /* 0x0000000000017941 */ /* 0x000fea0003800000 */
.L_x_52:
        /* <DEDUP_REMOVED lines=9> */
.L_x_55:
[----:B------:R-:W-:Y:S05]  /*2dd0*/  BSYNC B1 ;  /* 0x0000000000017941 */ /* 0x000fea0003800000 */
.L_x_54:
        /* <DEDUP_REMOVED lines=9> */
.L_x_57:
[----:B------:R-:W-:Y:S05]  /*2e70*/  BSYNC B1 ;  /* 0x0000000000017941 */ /* 0x000fea0003800000 */
.L_x_56:
        /* <DEDUP_REMOVED lines=9> */
.L_x_59:
[----:B------:R-:W-:Y:S05]  /*2f10*/  BSYNC B1 ;  /* 0x0000000000017941 */ /* 0x000fea0003800000 */
.L_x_58:
        /* <DEDUP_REMOVED lines=9> */
.L_x_61:
[----:B------:R-:W-:Y:S05]  /*2fb0*/  BSYNC B1 ;  /* 0x0000000000017941 */ /* 0x000fea0003800000 */
.L_x_60:
        /* <DEDUP_REMOVED lines=9> */
.L_x_63:
[----:B------:R-:W-:Y:S05]  /*3050*/  BSYNC B1 ;  /* 0x0000000000017941 */ /* 0x000fea0003800000 */
.L_x_62:
        /* <DEDUP_REMOVED lines=9> */
.L_x_65:
[----:B------:R-:W-:Y:S05]  /*30f0*/  BSYNC B1 ;  /* 0x0000000000017941 */ /* 0x000fea0003800000 */
.L_x_64:
        /* <DEDUP_REMOVED lines=9> */
.L_x_67:
[----:B------:R-:W-:Y:S05]  /*3190*/  BSYNC B1 ;  /* 0x0000000000017941 */ /* 0x000fea0003800000 */
.L_x_66:
        /* <DEDUP_REMOVED lines=9> */
.L_x_69:
[----:B------:R-:W-:Y:S05]  /*3230*/  BSYNC B1 ;  /* 0x0000000000017941 */ /* 0x000fea0003800000 */
.L_x_68:
        /* <DEDUP_REMOVED lines=9> */
.L_x_71:
[----:B------:R-:W-:Y:S05]  /*32d0*/  BSYNC B1 ;  /* 0x0000000000017941 */ /* 0x000fea0003800000 */
.L_x_70:
        /* <DEDUP_REMOVED lines=9> */
.L_x_73:
[----:B------:R-:W-:Y:S05]  /*3370*/  BSYNC B1 ;  /* 0x0000000000017941 */ /* 0x000fea0003800000 */
.L_x_72:
        /* <DEDUP_REMOVED lines=9> */
.L_x_75:
[----:B------:R-:W-:Y:S05]  /*3410*/  BSYNC B1 ;  /* 0x0000000000017941 */ /* 0x000fea0003800000 */
.L_x_74:
        /* <DEDUP_REMOVED lines=9> */
.L_x_77:
[----:B------:R-:W-:Y:S05]  /*34b0*/  BSYNC B1 ;  /* 0x0000000000017941 */ /* 0x000fea0003800000 */
.L_x_76:
        /* <DEDUP_REMOVED lines=9> */
.L_x_79:
[----:B------:R-:W-:Y:S05]  /*3550*/  BSYNC B1 ;  /* 0x0000000000017941 */ /* 0x000fea0003800000 */
.L_x_78:
        /* <DEDUP_REMOVED lines=9> */
.L_x_81:
[----:B------:R-:W-:Y:S05]  /*35f0*/  BSYNC B1 ;  /* 0x0000000000017941 */ /* 0x000fea0003800000 */
.L_x_80:
        /* <DEDUP_REMOVED lines=9> */
.L_x_83:
[----:B------:R-:W-:Y:S05]  /*3690*/  BSYNC B1 ;  /* 0x0000000000017941 */ /* 0x000fea0003800000 */
.L_x_82:
        /* <DEDUP_REMOVED lines=9> */
.L_x_85:
[----:B------:R-:W-:Y:S05]  /*3730*/  BSYNC B1 ;  /* 0x0000000000017941 */ /* 0x000fea0003800000 */
.L_x_84:
        /* <DEDUP_REMOVED lines=9> */
.L_x_87:
[----:B------:R-:W-:Y:S05]  /*37d0*/  BSYNC B1 ;  /* 0x0000000000017941 */ /* 0x000fea0003800000 */
.L_x_86:
        /* <DEDUP_REMOVED lines=9> */
.L_x_89:
[----:B------:R-:W-:Y:S05]  /*3870*/  BSYNC B1 ;  /* 0x0000000000017941 */ /* 0x000fea0003800000 */
.L_x_88:
        /* <DEDUP_REMOVED lines=9> */
.L_x_91:
[----:B------:R-:W-:Y:S05]  /*3910*/  BSYNC B1 ;  /* 0x0000000000017941 */ /* 0x000fea0003800000 */
.L_x_90:
        /* <DEDUP_REMOVED lines=9> */
.L_x_93:
[----:B------:R-:W-:Y:S05]  /*39b0*/  BSYNC B1 ;  /* 0x0000000000017941 */ /* 0x000fea0003800000 */
.L_x_92:
        /* <DEDUP_REMOVED lines=9> */
.L_x_95:
[----:B------:R-:W-:Y:S05]  /*3a50*/  BSYNC B1 ;  /* 0x0000000000017941 */ /* 0x000fea0003800000 */
.L_x_94:
        /* <DEDUP_REMOVED lines=9> */
.L_x_97:
[----:B------:R-:W-:Y:S05]  /*3af0*/  BSYNC B1 ;  /* 0x0000000000017941 */ /* 0x000fea0003800000 */
.L_x_96:
        /* <DEDUP_REMOVED lines=9> */
.L_x_99:
[----:B------:R-:W-:Y:S05]  /*3b90*/  BSYNC B1 ;  /* 0x0000000000017941 */ /* 0x000fea0003800000 */
.L_x_98:
        /* <DEDUP_REMOVED lines=9> */
.L_x_101:
[----:B------:R-:W-:Y:S05]  /*3c30*/  BSYNC B1 ;  /* 0x0000000000017941 */ /* 0x000fea0003800000 */
.L_x_100:
        /* <DEDUP_REMOVED lines=9> */
.L_x_103:
[----:B------:R-:W-:Y:S05]  /*3cd0*/  BSYNC B1 ;  /* 0x0000000000017941 */ /* 0x000fea0003800000 */
.L_x_102:
        /* <DEDUP_REMOVED lines=9> */
.L_x_105:
[----:B------:R-:W-:Y:S05]  /*3d70*/  BSYNC B1 ;  /* 0x0000000000017941 */ /* 0x000fea0003800000 */
.L_x_104:
        /* <DEDUP_REMOVED lines=9> */
.L_x_107:
[----:B------:R-:W-:Y:S05]  /*3e10*/  BSYNC B1 ;  /* 0x0000000000017941 */ /* 0x000fea0003800000 */
.L_x_106:
        /* <DEDUP_REMOVED lines=9> */
.L_x_109:
[----:B------:R-:W-:Y:S05]  /*3eb0*/  BSYNC B1 ;  /* 0x0000000000017941 */ /* 0x000fea0003800000 */
.L_x_108:
        /* <DEDUP_REMOVED lines=9> */
.L_x_111:
[----:B------:R-:W-:Y:S05]  /*3f50*/  BSYNC B1 ;  /* 0x0000000000017941 */ /* 0x000fea0003800000 */
.L_x_110:
        /* <DEDUP_REMOVED lines=9> */
.L_x_113:
[----:B------:R-:W-:Y:S05]  /*3ff0*/  BSYNC B1 ;  /* 0x0000000000017941 */ /* 0x000fea0003800000 */
.L_x_112:
        /* <DEDUP_REMOVED lines=9> */
.L_x_115:
[----:B------:R-:W-:Y:S05]  /*4090*/  BSYNC B1 ;  /* 0x0000000000017941 */ /* 0x000fea0003800000 */
.L_x_114:
        /* <DEDUP_REMOVED lines=9> */
.L_x_117:
[----:B------:R-:W-:Y:S05]  /*4130*/  BSYNC B1 ;  /* 0x0000000000017941 */ /* 0x000fea0003800000 */
.L_x_116:
[----:B0----5:R-:W-:Y:S01]  /*4140*/  HADD2.F32 R17, -RZ, R171.H0_H0 ;  /* 0x200000abff117230 */ /* 0x021fe20000004100 */
[----:B------:R-:W-:Y:S01]  /*4150*/  ISETP.GT.AND P2, PT, R0, 0x58, P0 ;  /* 0x000000580000780c */ /* 0x000fe20000744270 */
[----:B------:R-:W-:Y:S03]  /*4160*/  BSSY B1, `(.L_x_118) ;  /* 0x0000007000017945 */ /* 0x000fe60003800000 */
[----:B-1--4-:R-:W-:-:S04]  /*4170*/  FMUL R20, R17, R168 ;  /* 0x000000a811147220 */ /* 0x012fc80000400000 */
[----:B------:R-:W-:-:S05]  /*4180*/  FFMA R20, R165, R169, R20 ;  /* 0x000000a9a5147223 */ /* 0x000fca0000000014 */
[----:B------:R-:W-:-:S05]  /*4190*/  F2FP.F16.F32.PACK_AB R20, RZ, R20 ;  /* 0x00000014ff14723e */ /* 0x000fca00000000ff */
[----:B------:R0:W-:Y:S01]  /*41a0*/  @P1 STG.E.U16 desc[UR36][R4.64+0xb2], R20 ;  /* 0x0000b21404001986 */ /* 0x0001e2000c101524 */
[----:B------:R-:W-:Y:S05]  /*41b0*/  @!P2 BRA `(.L_x_119) ;  /* 0x000000000004a947 */ /* 0x000fea0003800000 */
[----:B------:R1:W5:Y:S02]  /*41c0*/  LDG.E.LTC128B.U16 R171, desc[UR36][R120.64+0xb0] ;  /* 0x0000b02478ab7981 */ /* 0x000364000c1e1520 */
.L_x_119:
[----:B------:R-:W-:Y:S05]  /*41d0*/  BSYNC B1 ;  /* 0x0000000000017941 */ /* 0x000fea0003800000 */
.L_x_118:
        /* <DEDUP_REMOVED lines=9> */
.L_x_121:
[----:B------:R-:W-:Y:S05]  /*4270*/  BSYNC B1 ;  /* 0x0000000000017941 */ /* 0x000fea0003800000 */
.L_x_120:
[----:B----45:R-:W-:Y:S01]  /*4280*/  HADD2.F32 R17, -RZ, R171.H0_H0 ;  /* 0x200000abff117230 */ /* 0x030fe20000004100 */
[----:B------:R-:W-:Y:S02]  /*4290*/  ISETP.GT.AND P0, PT, R3, 0x80, PT ;  /* 0x000000800300780c */ /* 0x000fe40003f04270 */
[C---:B------:R-:W-:Y:S02]  /*42a0*/  SHF.L.U64.HI R19, R12.reuse, 0x8, R13 ;  /* 0x000000080c137819 */ /* 0x040fe4000001020d */
[----:B0-----:R-:W-:Y:S01]  /*42b0*/  FMUL R20, R17, R168 ;  /* 0x000000a811147220 */ /* 0x001fe20000400000 */
[----:B------:R-:W-:Y:S01]  /*42c0*/  IMAD.SHL.U32 R17, R12, 0x100, RZ ;  /* 0x000001000c117824 */ /* 0x000fe200078e00ff */
[----:B------:R-:W-:Y:S02]  /*42d0*/  ISETP.GT.AND P3, PT, R0, RZ, P0 ;  /* 0x000000ff0000720c */ /* 0x000fe40000764270 */
[----:B------:R-:W-:Y:S02]  /*42e0*/  FFMA R20, R167, R169, R20 ;  /* 0x000000a9a7147223 */ /* 0x000fe40000000014 */
[----:B------:R-:W-:-:S03]  /*42f0*/  IADD3 R12, P2, R17, R6, RZ ;  /* 0x00000006110c7210 */ /* 0x000fc60007f5e0ff */
[----:B------:R-:W-:Y:S02]  /*4300*/  F2FP.F16.F32.PACK_AB R20, RZ, R20 ;  /* 0x00000014ff14723e */ /* 0x000fe400000000ff */
[----:B------:R-:W-:Y:S02]  /*4310*/  IMAD.X R13, R19, 0x1, R7, P2 ;  /* 0x00000001130d7824 */ /* 0x000fe400010e0607 */
[----:B-123--:R-:W-:-:S05]  /*4320*/  PRMT R120, R20, 0x7610, R120 ;  /* 0x0000761014787816 */ /* 0x00efca0000000078 */
[----:B------:R0:W-:Y:S04]  /*4330*/  @P1 STG.E.U16 desc[UR36][R10.64+0xb2], R120 ;  /* 0x0000b2780a001986 */ /* 0x0001e8000c101524 */
[----:B------:R-:W2:Y:S01]  /*4340*/  @P3 LDG.E.LTC128B.U16 R171, desc[UR36][R12.64] ;  /* 0x000000240cab3981 */ /* 0x000ea2000c1e1520 */
[----:B------:R-:W-:Y:S01]  /*4350*/  IMAD.SHL.U32 R121, R14, 0x100, RZ ;  /* 0x000001000e797824 */ /* 0x000fe200078e00ff */
[----:B------:R-:W-:Y:S02]  /*4360*/  LOP3.LUT R123, R17, 0x2, RZ, 0xfc, !PT ;  /* 0x00000002117b7812 */ /* 0x000fe400078efcff */
[----:B------:R-:W-:Y:S02]  /*4370*/  ISETP.GT.AND P2, PT, R0, 0x1, P0 ;  /* 0x000000010000780c */ /* 0x000fe40000744270 */
[----:B------:R-:W-:-:S02]  /*4380*/  SHF.L.U64.HI R125, R14, 0x8, R15 ;  /* 0x000000080e7d7819 */ /* 0x000fc4000001020f */
[----:B------:R-:W-:Y:S02]  /*4390*/  IADD3 R14, P1, R121, R4, RZ ;  /* 0x00000004790e7210 */ /* 0x000fe40007f3e0ff */
[----:B------:R-:W-:-:S03]  /*43a0*/  IADD3 R20, P4, R123, R6, RZ ;  /* 0x000000067b147210 */ /* 0x000fc60007f9e0ff */
[----:B------:R-:W-:Y:S02]  /*43b0*/  IMAD.X R15, R125, 0x1, R5, P1 ;  /* 0x000000017d0f7824 */ /* 0x000fe400008e0605 */
[----:B--2---:R-:W-:-:S05]  /*43c0*/  HADD2.F32 R21, -RZ, R171.H0_H0 ;  /* 0x200000abff157230 */ /* 0x004fca0000004100 */
[----:B------:R-:W-:-:S04]  /*43d0*/  FMUL R21, R21, R168 ;  /* 0x000000a815157220 */ /* 0x000fc80000400000 */
[----:B------:R-:W-:-:S05]  /*43e0*/  FFMA R21, R72, R169, R21 ;  /* 0x000000a948157223 */ /* 0x000fca0000000015 */
[----:B------:R-:W-:Y:S01]  /*43f0*/  F2FP.F16.F32.PACK_AB R72, RZ, R21 ;  /* 0x00000015ff48723e */ /* 0x000fe200000000ff */
[----:B------:R-:W-:-:S03]  /*4400*/  IMAD.X R21, R19, 0x1, R7, P4 ;  /* 0x0000000113157824 */ /* 0x000fc600020e0607 */
[----:B0-----:R-:W-:-:S05]  /*4410*/  PRMT R120, R72, 0x7610, R120 ;  /* 0x0000761048787816 */ /* 0x001fca0000000078 */
[----:B------:R0:W-:Y:S04]  /*4420*/  @P3 STG.E.U16 desc[UR36][R14.64], R120 ;  /* 0x000000780e003986 */ /* 0x0001e8000c101524 */
[----:B------:R-:W2:Y:S01]  /*4430*/  @P2 LDG.E.LTC128B.U16 R171, desc[UR36][R20.64] ;  /* 0x0000002414ab2981 */ /* 0x000ea2000c1e1520 */
[----:B------:R-:W-:Y:S01]  /*4440*/  ISETP.GT.AND P1, PT, R3, 0x88, PT ;  /* 0x000000880300780c */ /* 0x000fe20003f24270 */
[----:B------:R-:W-:Y:S03]  /*4450*/  BSSY B1, `(.L_x_122) ;  /* 0x000000e000017945 */ /* 0x000fe60003800000 */
[----:B------:R-:W-:Y:S01]  /*4460*/  ISETP.GT.AND P3, PT, R0, RZ, P1 ;  /* 0x000000ff0000720c */ /* 0x000fe20000f64270 */
[----:B--2---:R-:W-:-:S05]  /*4470*/  HADD2.F32 R127, -RZ, R171.H0_H0 ;  /* 0x200000abff7f7230 */ /* 0x004fca0000004100 */
[----:B------:R-:W-:Y:S01]  /*4480*/  FMUL R72, R127, R168 ;  /* 0x000000a87f487220 */ /* 0x000fe20000400000 */
[----:B------:R-:W-:-:S03]  /*4490*/  LOP3.LUT R127, R121, 0x2, RZ, 0xfc, !PT ;  /* 0x00000002797f7812 */ /* 0x000fc600078efcff */
[----:B------:R-:W-:Y:S01]  /*44a0*/  FFMA R72, R73, R169, R72 ;  /* 0x000000a949487223 */ /* 0x000fe20000000048 */
[----:B------:R-:W-:-:S04]  /*44b0*/  IADD3 R128, P4, R127, R4, RZ ;  /* 0x000000047f807210 */ /* 0x000fc80007f9e0ff */
[----:B------:R-:W-:Y:S01]  /*44c0*/  F2FP.F16.F32.PACK_AB R21, RZ, R72 ;  /* 0x00000048ff15723e */ /* 0x000fe200000000ff */
[----:B------:R-:W-:Y:S01]  /*44d0*/  IMAD.X R129, R125, 0x1, R5, P4 ;  /* 0x000000017d817824 */ /* 0x000fe200020e0605 */
[----:B------:R-:W-:-:S04]  /*44e0*/  IADD3 R72, P4, R17, R8, RZ ;  /* 0x0000000811487210 */ /* 0x000fc80007f9e0ff */
[----:B------:R0:W-:Y:S01]  /*44f0*/  @P2 STG.E.U16 desc[UR36][R128.64], R21 ;  /* 0x0000001580002986 */ /* 0x0001e2000c101524 */
[----:B------:R-:W-:Y:S01]  /*4500*/  IMAD.X R73, R19, 0x1, R9, P4 ;  /* 0x0000000113497824 */ /* 0x000fe200020e0609 */
[----:B------:R-:W-:Y:S07]  /*4510*/  @!P3 BRA `(.L_x_123) ;  /* 0x000000000004b947 */ /* 0x000fee0003800000 */
[----:B------:R1:W5:Y:S02]  /*4520*/  LDG.E.LTC128B.U16 R171, desc[UR36][R72.64] ;  /* 0x0000002448ab7981 */ /* 0x000364000c1e1520 */
.L_x_123:
[----:B------:R-:W-:Y:S05]  /*4530*/  BSYNC B1 ;  /* 0x0000000000017941 */ /* 0x000fea0003800000 */
.L_x_122:
[----:B0----5:R-:W-:Y:S01]  /*4540*/  HADD2.F32 R21, -RZ, R171.H0_H0 ;  /* 0x200000abff157230 */ /* 0x021fe20000004100 */
[----:B------:R-:W-:Y:S01]  /*4550*/  IADD3 R20, P4, R121, R10, RZ ;  /* 0x0000000a79147210 */ /* 0x000fe20007f9e0ff */
[----:B------:R-:W-:Y:S01]  /*4560*/  BSSY B1, `(.L_x_124) ;  /* 0x000000c000017945 */ /* 0x000fe20003800000 */
[----:B------:R-:W-:Y:S02]  /*4570*/  ISETP.GT.AND P2, PT, R0, 0x1, P1 ;  /* 0x000000010000780c */ /* 0x000fe40000f44270 */
[----:B------:R-:W-:Y:S01]  /*4580*/  FMUL R21, R21, R168 ;  /* 0x000000a815157220 */ /* 0x000fe20000400000 */
[----:B------:R-:W-:-:S03]  /*4590*/  PRMT R128, R171, 0x7610, R128 ;  /* 0x00007610ab807816 */ /* 0x000fc60000000080 */
[----:B------:R-:W-:-:S05]  /*45a0*/  FFMA R21, R74, R169, R21 ;  /* 0x000000a94a157223 */ /* 0x000fca0000000015 */
[----:B------:R-:W-:Y:S01]  /*45b0*/  F2FP.F16.F32.PACK_AB R74, RZ, R21 ;  /* 0x00000015ff4a723e */ /* 0x000fe200000000ff */
[----:B------:R-:W-:-:S05]  /*45c0*/  IMAD.X R21, R125, 0x1, R11, P4 ;  /* 0x000000017d157824 */ /* 0x000fca00020e060b */
[----:B------:R0:W-:Y:S01]  /*45d0*/  @P3 STG.E.U16 desc[UR36][R20.64], R74 ;  /* 0x0000004a14003986 */ /* 0x0001e2000c101524 */
[----:B------:R-:W-:Y:S05]  /*45e0*/  @!P2 BRA `(.L_x_125) ;  /* 0x00000000000ca947 */ /* 0x000fea0003800000 */
[----:B------:R-:W-:-:S05]  /*45f0*/  IADD3 R128, P3, R123, R8, RZ ;  /* 0x000000087b807210 */ /* 0x000fca0007f7e0ff */
[----:B------:R-:W-:-:S05]  /*4600*/  IMAD.X R129, R19, 0x1, R9, P3 ;  /* 0x0000000113817824 */ /* 0x000fca00018e0609 */
[----:B------:R2:W5:Y:S03]  /*4610*/  LDG.E.LTC128B.U16 R128, desc[UR36][R128.64] ;  /* 0x0000002480807981 */ /* 0x000566000c1e1520 */
.L_x_125:
[----:B------:R-:W-:Y:S05]  /*4620*/  BSYNC B1 ;  /* 0x0000000000017941 */ /* 0x000fea0003800000 */
.L_x_124:
[----:B--2--5:R-:W-:Y:S01]  /*4630*/  HADD2.F32 R129, -RZ, R128.H0_H0 ;  /* 0x20000080ff817230 */ /* 0x024fe20000004100 */
[----:B------:R-:W-:Y:S02]  /*4640*/  ISETP.GT.AND P3, PT, R0, 0x8, P0 ;  /* 0x000000080000780c */ /* 0x000fe40000764270 */
[----:B------:R-:W-:Y:S02]  /*4650*/  IADD3 R132, P4, R127, R10, RZ ;  /* 0x0000000a7f847210 */ /* 0x000fe40007f9e0ff */
[----:B0-----:R-:W-:Y:S01]  /*4660*/  FMUL R74, R129, R168 ;  /* 0x000000a8814a7220 */ /* 0x001fe20000400000 */
[----:B------:R-:W-:Y:S02]  /*4670*/  LOP3.LUT R129, R17, 0x10, RZ, 0xfc, !PT ;  /* 0x0000001011817812 */ /* 0x000fe400078efcff */
[----:B------:R-:W-:Y:S02]  /*4680*/  IMAD.X R133, R125, 0x1, R11, P4 ;  /* 0x000000017d857824 */ /* 0x000fe400020e060b */
[----:B------:R-:W-:Y:S01]  /*4690*/  FFMA R74, R75, R169, R74 ;  /* 0x000000a94b4a7223 */ /* 0x000fe2000000004a */
[----:B------:R-:W-:-:S04]  /*46a0*/  IADD3 R134, P5, R129, R6, RZ ;  /* 0x0000000681867210 */ /* 0x000fc80007fbe0ff */
[----:B------:R-:W-:Y:S01]  /*46b0*/  F2FP.F16.F32.PACK_AB R74, RZ, R74 ;  /* 0x0000004aff4a723e */ /* 0x000fe200000000ff */
[----:B------:R-:W-:-:S04]  /*46c0*/  IMAD.X R135, R19, 0x1, R7, P5 ;  /* 0x0000000113877824 */ /* 0x000fc800028e0607 */
[----:B------:R0:W-:Y:S04]  /*46d0*/  @P2 STG.E.U16 desc[UR36][R132.64], R74 ;  /* 0x0000004a84002986 */ /* 0x0001e8000c101524 */
[----:B------:R-:W2:Y:S01]  /*46e0*/  @P3 LDG.E.LTC128B.U16 R128, desc[UR36][R134.64] ;  /* 0x0000002486803981 */ /* 0x000ea2000c1e1520 */
[----:B------:R-:W-:Y:S01]  /*46f0*/  ISETP.GT.AND P2, PT, R0, 0x9, P0 ;  /* 0x000000090000780c */ /* 0x000fe20000744270 */
[----:B--2---:R-:W-:-:S05]  /*4700*/  HADD2.F32 R75, -RZ, R128.H0_H0 ;  /* 0x20000080ff4b7230 */ /* 0x004fca0000004100 */
[----:B------:R-:W-:Y:S01]  /*4710*/  FMUL R131, R75, R168 ;  /* 0x000000a84b837220 */ /* 0x000fe20000400000 */
[----:B------:R-:W-:-:S03]  /*4720*/  LOP3.LUT R75, R121, 0x10, RZ, 0xfc, !PT ;  /* 0x00000010794b7812 */ /* 0x000fc600078efcff */
[----:B------:R-:W-:Y:S01]  /*4730*/  FFMA R76, R76, R169, R131 ;  /* 0x000000a94c4c7223 */ /* 0x000fe20000000083 */
[----:B------:R-:W-:Y:S02]  /*4740*/  LOP3.LUT R131, R17, 0x12, RZ, 0xfc, !PT ;  /* 0x0000001211837812 */ /* 0x000fe400078efcff */
[----:B------:R-:W-:Y:S02]  /*4750*/  IADD3 R136, P4, R75, R4, RZ ;  /* 0x000000044b887210 */ /* 0x000fe40007f9e0ff */
[----:B------:R-:W-:Y:S02]  /*4760*/  IADD3 R138, P5, R131, R6, RZ ;  /* 0x00000006838a7210 */ /* 0x000fe40007fbe0ff */
[----:B------:R-:W-:Y:S01]  /*4770*/  F2FP.F16.F32.PACK_AB R76, RZ, R76 ;  /* 0x0000004cff4c723e */ /* 0x000fe200000000ff */
[----:B------:R-:W-:Y:S02]  /*4780*/  IMAD.X R137, R125, 0x1, R5, P4 ;  /* 0x000000017d897824 */ /* 0x000fe400020e0605 */
[----:B------:R-:W-:Y:S01]  /*4790*/  IMAD.X R139, R19, 0x1, R7, P5 ;  /* 0x00000001138b7824 */ /* 0x000fe200028e0607 */
[----:B------:R-:W-:-:S05]  /*47a0*/  PRMT R120, R76, 0x7610, R120 ;  /* 0x000076104c787816 */ /* 0x000fca0000000078 */
[----:B------:R2:W-:Y:S04]  /*47b0*/  @P3 STG.E.U16 desc[UR36][R136.64], R120 ;  /* 0x0000007888003986 */ /* 0x0005e8000c101524 */
[----:B------:R-:W0:Y:S01]  /*47c0*/  @P2 LDG.E.LTC128B.U16 R128, desc[UR36][R138.64] ;  /* 0x000000248a802981 */ /* 0x000e22000c1e1520 */
[----:B------:R-:W-:Y:S01]  /*47d0*/  ISETP.GT.AND P3, PT, R0, 0x8, P1 ;  /* 0x000000080000780c */ /* 0x000fe20000f64270 */
[----:B------:R-:W-:Y:S01]  /*47e0*/  BSSY B1, `(.L_x_126) ;  /* 0x000000d000017945 */ /* 0x000fe20003800000 */
[----:B0-----:R-:W-:-:S05]  /*47f0*/  HADD2.F32 R133, -RZ, R128.H0_H0 ;  /* 0x20000080ff857230 */ /* 0x001fca0000004100 */
[----:B------:R-:W-:Y:S01]  /*4800*/  FMUL R74, R133, R168 ;  /* 0x000000a8854a7220 */ /* 0x000fe20000400000 */
[----:B------:R-:W-:-:S03]  /*4810*/  LOP3.LUT R133, R121, 0x12, RZ, 0xfc, !PT ;  /* 0x0000001279857812 */ /* 0x000fc600078efcff */
[----:B------:R-:W-:Y:S01]  /*4820*/  FFMA R74, R77, R169, R74 ;  /* 0x000000a94d4a7223 */ /* 0x000fe2000000004a */
[----:B------:R-:W-:-:S04]  /*4830*/  IADD3 R76, P4, R133, R4, RZ ;  /* 0x00000004854c7210 */ /* 0x000fc80007f9e0ff */
[----:B------:R-:W-:Y:S01]  /*4840*/  F2FP.F16.F32.PACK_AB R74, RZ, R74 ;  /* 0x0000004aff4a723e */ /* 0x000fe200000000ff */
[----:B------:R-:W-:-:S05]  /*4850*/  IMAD.X R77, R125, 0x1, R5, P4 ;  /* 0x000000017d4d7824 */ /* 0x000fca00020e0605 */
[----:B------:R2:W-:Y:S01]  /*4860*/  @P2 STG.E.U16 desc[UR36][R76.64], R74 ;  /* 0x0000004a4c002986 */ /* 0x0005e2000c101524 */
[----:B------:R-:W-:Y:S05]  /*4870*/  @!P3 BRA `(.L_x_127) ;  /* 0x00000000000cb947 */ /* 0x000fea0003800000 */
[----:B--2---:R-:W-:-:S05]  /*4880*/  IADD3 R76, P2, R129, R8, RZ ;  /* 0x00000008814c7210 */ /* 0x004fca0007f5e0ff */
[----:B------:R-:W-:-:S05]  /*4890*/  IMAD.X R77, R19, 0x1, R9, P2 ;  /* 0x00000001134d7824 */ /* 0x000fca00010e0609 */
[----:B------:R0:W5:Y:S03]  /*48a0*/  LDG.E.LTC128B.U16 R128, desc[UR36][R76.64] ;  /* 0x000000244c807981 */ /* 0x000166000c1e1520 */
.L_x_127:
[----:B------:R-:W-:Y:S05]  /*48b0*/  BSYNC B1 ;  /* 0x0000000000017941 */ /* 0x000fea0003800000 */
.L_x_126:
[----:B0-2--5:R-:W-:Y:S01]  /*48c0*/  HADD2.F32 R77, -RZ, R128.H0_H0 ;  /* 0x20000080ff4d7230 */ /* 0x025fe20000004100 */
[----:B------:R-:W-:Y:S01]  /*48d0*/  IADD3 R76, P4, R75, R10, RZ ;  /* 0x0000000a4b4c7210 */ /* 0x000fe20007f9e0ff */
[----:B------:R-:W-:Y:S01]  /*48e0*/  BSSY B1, `(.L_x_128) ;  /* 0x000000b000017945 */ /* 0x000fe20003800000 */
[----:B------:R-:W-:Y:S02]  /*48f0*/  ISETP.GT.AND P2, PT, R0, 0x9, P1 ;  /* 0x000000090000780c */ /* 0x000fe40000f44270 */
[----:B------:R-:W-:-:S04]  /*4900*/  FMUL R77, R77, R168 ;  /* 0x000000a84d4d7220 */ /* 0x000fc80000400000 */
[----:B------:R-:W-:-:S05]  /*4910*/  FFMA R77, R78, R169, R77 ;  /* 0x000000a94e4d7223 */ /* 0x000fca000000004d */
[----:B------:R-:W-:Y:S01]  /*4920*/  F2FP.F16.F32.PACK_AB R74, RZ, R77 ;  /* 0x0000004dff4a723e */ /* 0x000fe200000000ff */
[----:B------:R-:W-:-:S05]  /*4930*/  IMAD.X R77, R125, 0x1, R11, P4 ;  /* 0x000000017d4d7824 */ /* 0x000fca00020e060b */
[----:B------:R0:W-:Y:S01]  /*4940*/  @P3 STG.E.U16 desc[UR36][R76.64], R74 ;  /* 0x0000004a4c003986 */ /* 0x0001e2000c101524 */
[----:B------:R-:W-:Y:S05]  /*4950*/  @!P2 BRA `(.L_x_129) ;  /* 0x00000000000ca947 */ /* 0x000fea0003800000 */
[----:B0-----:R-:W-:-:S05]  /*4960*/  IADD3 R76, P3, R131, R8, RZ ;  /* 0x00000008834c7210 */ /* 0x001fca0007f7e0ff */
[----:B------:R-:W-:-:S05]  /*4970*/  IMAD.X R77, R19, 0x1, R9, P3 ;  /* 0x00000001134d7824 */ /* 0x000fca00018e0609 */
[----:B------:R2:W5:Y:S03]  /*4980*/  LDG.E.LTC128B.U16 R128, desc[UR36][R76.64] ;  /* 0x000000244c807981 */ /* 0x000566000c1e1520 */
.L_x_129:
[----:B------:R-:W-:Y:S05]  /*4990*/  BSYNC B1 ;  /* 0x0000000000017941 */ /* 0x000fea0003800000 */
.L_x_128:
[----:B0-2--5:R-:W-:Y:S01]  /*49a0*/  HADD2.F32 R77, -RZ, R128.H0_H0 ;  /* 0x20000080ff4d7230 */ /* 0x025fe20000004100 */
[----:B------:R-:W-:Y:S02]  /*49b0*/  ISETP.GT.AND P3, PT, R0, 0x10, P0 ;  /* 0x000000100000780c */ /* 0x000fe40000764270 */
[----:B------:R-:W-:Y:S02]  /*49c0*/  IADD3 R136, P4, R133, R10, RZ ;  /* 0x0000000a85887210 */ /* 0x000fe40007f9e0ff */
[----:B------:R-:W-:Y:S01]  /*49d0*/  FMUL R74, R77, R168 ;  /* 0x000000a84d4a7220 */ /* 0x000fe20000400000 */
        /* <DEDUP_REMOVED lines=36> */
.L_x_131:
[----:B------:R-:W-:Y:S05]  /*4c20*/  BSYNC B1 ;  /* 0x0000000000017941 */ /* 0x000fea0003800000 */
.L_x_130:
        /* <DEDUP_REMOVED lines=13> */
.L_x_133:
[----:B------:R-:W-:Y:S05]  /*4d00*/  BSYNC B1 ;  /* 0x0000000000017941 */ /* 0x000fea0003800000 */
.L_x_132:
        /* <DEDUP_REMOVED lines=40> */
.L_x_135:
[----:B------:R-:W-:Y:S05]  /*4f90*/  BSYNC B1 ;  /* 0x0000000000017941 */ /* 0x000fea0003800000 */
.L_x_134:
        /* <DEDUP_REMOVED lines=13> */
.L_x_137:
[----:B------:R-:W-:Y:S05]  /*5070*/  BSYNC B1 ;  /* 0x0000000000017941 */ /* 0x000fea0003800000 */
.L_x_136:
        /* <DEDUP_REMOVED lines=40> */
.L_x_139:
[----:B------:R-:W-:Y:S05]  /*5300*/  BSYNC B1 ;  /* 0x0000000000017941 */ /* 0x000fea0003800000 */
.L_x_138:
        /* <DEDUP_REMOVED lines=13> */
.L_x_141:
[----:B------:R-:W-:Y:S05]  /*53e0*/  BSYNC B1 ;  /* 0x0000000000017941 */ /* 0x000fea0003800000 */
.L_x_140:
        /* <DEDUP_REMOVED lines=40> */
.L_x_143:
[----:B------:R-:W-:Y:S05]  /*5670*/  BSYNC B1 ;  /* 0x0000000000017941 */ /* 0x000fea0003800000 */
.L_x_142:
        /* <DEDUP_REMOVED lines=13> */
.L_x_145:
[----:B------:R-:W-:Y:S05]  /*5750*/  BSYNC B1 ;  /* 0x0000000000017941 */ /* 0x000fea0003800000 */
.L_x_144:
        /* <DEDUP_REMOVED lines=40> */
.L_x_147:
[----:B------:R-:W-:Y:S05]  /*59e0*/  BSYNC B1 ;  /* 0x0000000000017941 */ /* 0x000fea0003800000 */
.L_x_146:
        /* <DEDUP_REMOVED lines=13> */
.L_x_149:
[----:B------:R-:W-:Y:S05]  /*5ac0*/  BSYNC B1 ;  /* 0x0000000000017941 */ /* 0x000fea0003800000 */
.L_x_148:
        /* <DEDUP_REMOVED lines=40> */
.L_x_151:
[----:B------:R-:W-:Y:S05]  /*5d50*/  BSYNC B1 ;  /* 0x0000000000017941 */ /* 0x000fea0003800000 */
.L_x_150:
        /* <DEDUP_REMOVED lines=13> */
.L_x_153:
[----:B------:R-:W-:Y:S05]  /*5e30*/  BSYNC B1 ;  /* 0x0000000000017941 */ /* 0x000fea0003800000 */
.L_x_152:
        /* <DEDUP_REMOVED lines=40> */
.L_x_155:
[----:B------:R-:W-:Y:S05]  /*60c0*/  BSYNC B1 ;  /* 0x0000000000017941 */ /* 0x000fea0003800000 */
.L_x_154:
        /* <DEDUP_REMOVED lines=13> */
.L_x_157:
[----:B------:R-:W-:Y:S05]  /*61a0*/  BSYNC B1 ;  /* 0x0000000000017941 */ /* 0x000fea0003800000 */
.L_x_156:
        /* <DEDUP_REMOVED lines=40> */
.L_x_159:
[----:B------:R-:W-:Y:S05]  /*6430*/  BSYNC B1 ;  /* 0x0000000000017941 */ /* 0x000fea0003800000 */
.L_x_158:
        /* <DEDUP_REMOVED lines=13> */
.L_x_161:
[----:B------:R-:W-:Y:S05]  /*6510*/  BSYNC B1 ;  /* 0x0000000000017941 */ /* 0x000fea0003800000 */
.L_x_160:
        /* <DEDUP_REMOVED lines=25> */
[----:B------:R-:W3:Y:S01]  /*66b0*/  @P2 LDG.E.LTC128B.U16 R128, desc[UR36][R178.64] ;  /* 0x00000024b2802981 */ /* 0x000ee2000c1e1520 */
[----:B------:R-:W-:Y:S01]  /*66c0*/  ISETP.GT.AND P3, PT, R0, 0x50, P1 ;  /* 0x000000500000780c */ /* 0x000fe20000f64270 */
[----:B------:R-:W-:Y:S01]  /*66d0*/  BSSY B1, `(.L_x_162) ;  /* 0x000000d000017945 */ /* 0x000fe20003800000 */
[----:B---3--:R-:W-:-:S05]  /*66e0*/  HADD2.F32 R171, -RZ, R128.H0_H0 ;  /* 0x20000080ffab7230 */ /* 0x008fca0000004100 */
[----:B0-----:R-:W-:Y:S01]  /*66f0*/  FMUL R74, R171, R168 ;  /* 0x000000a8ab4a7220 */ /* 0x001fe20000400000 */
        /* <DEDUP_REMOVED lines=10> */
.L_x_163:
[----:B------:R-:W-:Y:S05]  /*67a0*/  BSYNC B1 ;  /* 0x0000000000017941 */ /* 0x000fea0003800000 */
.L_x_162:
        /* <DEDUP_REMOVED lines=13> */
.L_x_165:
[----:B------:R-:W-:Y:S05]  /*6880*/  BSYNC B1 ;  /* 0x0000000000017941 */ /* 0x000fea0003800000 */
.L_x_164:
        /* <DEDUP_REMOVED lines=22> */
[----:B------:R-:W-:-:S03]  /*69f0*/  IMAD.X R181, R19, 0x1, R7, P4 ;  /* 0x0000000113b57824 */ /* 0x000fc600020e0607 */
[----:B------:R0:W-:Y:S04]  /*6a00*/  @P3 STG.E.U16 desc[UR36][R178.64], R116 ;  /* 0x00000074b2003986 */ /* 0x0001e8000c101524 */
[----:B------:R-:W2:Y:S01]  /*6a10*/  @P0 LDG.E.LTC128B.U16 R128, desc[UR36][R180.64] ;  /* 0x00000024b4800981 */ /* 0x000ea2000c1e1520 */
[----:B------:R-:W-:Y:S01]  /*6a20*/  ISETP.GT.AND P2, PT, R0, 0x58, P1 ;  /* 0x000000580000780c */ /* 0x000fe20000f44270 */
[----:B------:R-:W-:Y:S01]  /*6a30*/  BSSY B1, `(.L_x_166) ;  /* 0x000000d000017945 */ /* 0x000fe20003800000 */
[----:B--2---:R-:W-:-:S05]  /*6a40*/  HADD2.F32 R7, -RZ, R128.H0_H0 ;  /* 0x20000080ff077230 */ /* 0x004fca0000004100 */
        /* <DEDUP_REMOVED lines=8> */
[----:B0-----:R-:W-:-:S05]  /*6ad0*/  IADD3 R4, P0, R113, R8, RZ ;  /* 0x0000000871047210 */ /* 0x001fca0007f1e0ff */
[----:B------:R-:W-:-:S05]  /*6ae0*/  IMAD.X R5, R19, 0x1, R9, P0 ;  /* 0x0000000113057824 */ /* 0x000fca00000e0609 */
[----:B------:R2:W5:Y:S03]  /*6af0*/  LDG.E.LTC128B.U16 R128, desc[UR36][R4.64] ;  /* 0x0000002404807981 */ /* 0x000566000c1e1520 */
.L_x_167:
[----:B------:R-:W-:Y:S05]  /*6b00*/  BSYNC B1 ;  /* 0x0000000000017941 */ /* 0x000fea0003800000 */
.L_x_166:
[----:B0-2--5:R-:W-:Y:S01]  /*6b10*/  HADD2.F32 R5, -RZ, R128.H0_H0 ;  /* 0x20000080ff057230 */ /* 0x025fe20000004100 */
[----:B------:R-:W-:Y:S01]  /*6b20*/  IADD3 R4, P0, R115, R10, RZ ;  /* 0x0000000a73047210 */ /* 0x000fe20007f1e0ff */
[----:B------:R-:W-:Y:S01]  /*6b30*/  BSSY B1, `(.L_x_168) ;  /* 0x000000b000017945 */ /* 0x000fe20003800000 */
[----:B------:R-:W-:Y:S02]  /*6b40*/  ISETP.GT.AND P1, PT, R0, 0x59, P1 ;  /* 0x000000590000780c */ /* 0x000fe40000f24270 */
[----:B------:R-:W-:-:S04]  /*6b50*/  FMUL R5, R5, R168 ;  /* 0x000000a805057220 */ /* 0x000fc80000400000 */
[----:B------:R-:W-:-:S05]  /*6b60*/  FFMA R5, R118, R169, R5 ;  /* 0x000000a976057223 */ /* 0x000fca0000000005 */
[----:B------:R-:W-:Y:S01]  /*6b70*/  F2FP.F16.F32.PACK_AB R6, RZ, R5 ;  /* 0x00000005ff06723e */ /* 0x000fe200000000ff */
[----:B------:R-:W-:Y:S01]  /*6b80*/  IMAD.X R5, R125, 0x1, R11, P0 ;  /* 0x000000017d057824 */ /* 0x000fe200000e060b */
[----:B------:R-:W-:-:S04]  /*6b90*/  IADD3 R8, P0, R173, R8, RZ ;  /* 0x00000008ad087210 */ /* 0x000fc80007f1e0ff */
[----:B------:R0:W-:Y:S01]  /*6ba0*/  @P2 STG.E.U16 desc[UR36][R4.64], R6 ;  /* 0x0000000604002986 */ /* 0x0001e2000c101524 */
[----:B------:R-:W-:Y:S01]  /*6bb0*/  IMAD.X R9, R19, 0x1, R9, P0 ;  /* 0x0000000113097824 */ /* 0x000fe200000e0609 */
[----:B------:R-:W-:Y:S07]  /*6bc0*/  @!P1 BRA `(.L_x_169) ;  /* 0x0000000000049947 */ /* 0x000fee0003800000 */
[----:B------:R2:W5:Y:S02]  /*6bd0*/  LDG.E.LTC128B.U16 R128, desc[UR36][R8.64] ;  /* 0x0000002408807981 */ /* 0x000564000c1e1520 */
.L_x_169:
[----:B------:R-:W-:Y:S05]  /*6be0*/  BSYNC B1 ;  /* 0x0000000000017941 */ /* 0x000fea0003800000 */
.L_x_168:
[----:B0----5:R-:W-:Y:S01]  /*6bf0*/  HADD2.F32 R5, -RZ, R128.H0_H0 ;  /* 0x20000080ff057230 */ /* 0x021fe20000004100 */
[----:B------:R-:W-:Y:S01]  /*6c00*/  ISETP.GT.AND P0, PT, R3, 0x100, PT ;  /* 0x000001000300780c */ /* 0x000fe20003f04270 */
[----:B------:R-:W-:Y:S03]  /*6c10*/  BSSY B1, `(.L_x_170) ;  /* 0x000000c000017945 */ /* 0x000fe60003800000 */
[----:B------:R-:W-:Y:S01]  /*6c20*/  FMUL R4, R5, R168 ;  /* 0x000000a805047220 */ /* 0x000fe20000400000 */
[----:B------:R-:W-:-:S03]  /*6c30*/  ISETP.GT.AND P2, PT, R0, RZ, P0 ;  /* 0x000000ff0000720c */ /* 0x000fc60000744270 */
        /* <DEDUP_REMOVED lines=9> */
.L_x_171:
[----:B------:R-:W-:Y:S05]  /*6cd0*/  BSYNC B1 ;  /* 0x0000000000017941 */ /* 0x000fea0003800000 */
.L_x_170:
[----:B0--3-5:R-:W-:Y:S01]  /*6ce0*/  HADD2.F32 R5, -RZ, R128.H0_H0 ;  /* 0x20000080ff057230 */ /* 0x029fe20000004100 */
        /* <DEDUP_REMOVED lines=12> */
.L_x_173:
[----:B------:R-:W-:Y:S05]  /*6db0*/  BSYNC B1 ;  /* 0x0000000000017941 */ /* 0x000fea0003800000 */
.L_x_172:
[----:B0--3-5:R-:W-:Y:S01]  /*6dc0*/  HADD2.F32 R5, -RZ, R128.H0_H0 ;  /* 0x20000080ff057230 */ /* 0x029fe20000004100 */
        /* <DEDUP_REMOVED lines=13> */
.L_x_175:
[----:B------:R-:W-:Y:S05]  /*6ea0*/  BSYNC B1 ;  /* 0x0000000000017941 */ /* 0x000fea0003800000 */
.L_x_174:
[----:B-----5:R-:W-:Y:S01]  /*6eb0*/  HADD2.F32 R3, -RZ, R128.H0_H0 ;  /* 0x20000080ff037230 */ /* 0x020fe20000004100 */
[----:B0--3--:R-:W-:Y:S01]  /*6ec0*/  IADD3 R4, P4, R20, R121, RZ ;  /* 0x0000007914047210 */ /* 0x009fe20007f9e0ff */
[----:B------:R-:W-:Y:S01]  /*6ed0*/  BSSY B1, `(.L_x_176) ;  /* 0x000000b000017945 */ /* 0x000fe20003800000 */
[----:B------:R-:W-:Y:S02]  /*6ee0*/  ISETP.GT.AND P3, PT, R0, 0x1, P1 ;  /* 0x000000010000780c */ /* 0x000fe40000f64270 */
[----:B------:R-:W-:Y:S01]  /*6ef0*/  FMUL R3, R3, R168 ;  /* 0x000000a803037220 */ /* 0x000fe20000400000 */
[----:B------:R-:W-:-:S03]  /*6f00*/  IMAD.X R5, R21, 0x1, R125, P4 ;  /* 0x0000000115057824 */ /* 0x000fc600020e067d */
[----:B------:R-:W-:-:S05]  /*6f10*/  FFMA R3, R26, R169, R3 ;  /* 0x000000a91a037223 */ /* 0x000fca0000000003 */
[----:B------:R-:W-:-:S05]  /*6f20*/  F2FP.F16.F32.PACK_AB R3, RZ, R3 ;  /* 0x00000003ff03723e */ /* 0x000fca00000000ff */
[----:B------:R0:W-:Y:S01]  /*6f30*/  @P2 STG.E.U16 desc[UR36][R4.64], R3 ;  /* 0x0000000304002986 */ /* 0x0001e2000c101524 */
[----:B------:R-:W-:Y:S05]  /*6f40*/  @!P3 BRA `(.L_x_177) ;  /* 0x00000000000cb947 */ /* 0x000fea0003800000 */
[----:B0-----:R-:W-:-:S05]  /*6f50*/  IADD3 R4, P2, R72, R123, RZ ;  /* 0x0000007b48047210 */ /* 0x001fca0007f5e0ff */
[----:B------:R-:W-:-:S05]  /*6f60*/  IMAD.X R5, R73, 0x1, R19, P2 ;  /* 0x0000000149057824 */ /* 0x000fca00010e0613 */
[----:B------:R3:W5:Y:S03]  /*6f70*/  LDG.E.LTC128B.U16 R128, desc[UR36][R4.64] ;  /* 0x0000002404807981 */ /* 0x000766000c1e1520 */
.L_x_177:
[----:B------:R-:W-:Y:S05]  /*6f80*/  BSYNC B1 ;  /* 0x0000000000017941 */ /* 0x000fea0003800000 */
.L_x_176:
[----:B0----5:R-:W-:Y:S01]  /*6f90*/  HADD2.F32 R3, -RZ, R128.H0_H0 ;  /* 0x20000080ff037230 */ /* 0x021fe20000004100 */
[----:B------:R-:W-:Y:S01]  /*6fa0*/  ISETP.GT.AND P2, PT, R0, 0x8, P0 ;  /* 0x000000080000780c */ /* 0x000fe20000744270 */
[----:B------:R-:W-:Y:S03]  /*6fb0*/  BSSY B1, `(.L_x_178) ;  /* 0x000000b000017945 */ /* 0x000fe60003800000 */
[----:B---3--:R-:W-:-:S04]  /*6fc0*/  FMUL R4, R3, R168 ;  /* 0x000000a803047220 */ /* 0x008fc80000400000 */
        /* <DEDUP_REMOVED lines=9> */
.L_x_179:
[----:B------:R-:W-:Y:S05]  /*7060*/  BSYNC B1 ;  /* 0x0000000000017941 */ /* 0x000fea0003800000 */
.L_x_178:
        /* <DEDUP_REMOVED lines=13> */
.L_x_181:
[----:B------:R-:W-:Y:S05]  /*7140*/  BSYNC B1 ;  /* 0x0000000000017941 */ /* 0x000fea0003800000 */
.L_x_180:
        /* <DEDUP_REMOVED lines=13> */
.L_x_183:
[----:B------:R-:W-:Y:S05]  /*7220*/  BSYNC B1 ;  /* 0x0000000000017941 */ /* 0x000fea0003800000 */
.L_x_182:
        /* <DEDUP_REMOVED lines=13> */
.L_x_185:
[----:B------:R-:W-:Y:S05]  /*7300*/  BSYNC B1 ;  /* 0x0000000000017941 */ /* 0x000fea0003800000 */
.L_x_184:
        /* <DEDUP_REMOVED lines=13> */
.L_x_187:
[----:B------:R-:W-:Y:S05]  /*73e0*/  BSYNC B1 ;  /* 0x0000000000017941 */ /* 0x000fea0003800000 */
.L_x_186:
        /* <DEDUP_REMOVED lines=13> */
.L_x_189:
[----:B------:R-:W-:Y:S05]  /*74c0*/  BSYNC B1 ;  /* 0x0000000000017941 */ /* 0x000fea0003800000 */
.L_x_188:
        /* <DEDUP_REMOVED lines=13> */
.L_x_191:
[----:B------:R-:W-:Y:S05]  /*75a0*/  BSYNC B1 ;  /* 0x0000000000017941 */ /* 0x000fea0003800000 */
.L_x_190:
        /* <DEDUP_REMOVED lines=13> */
.L_x_193:
[----:B------:R-:W-:Y:S05]  /*7680*/  BSYNC B1 ;  /* 0x0000000000017941 */ /* 0x000fea0003800000 */
.L_x_192:
        /* <DEDUP_REMOVED lines=13> */
.L_x_195:
[----:B------:R-:W-:Y:S05]  /*7760*/  BSYNC B1 ;  /* 0x0000000000017941 */ /* 0x000fea0003800000 */
.L_x_194:
        /* <DEDUP_REMOVED lines=13> */
.L_x_197:
[----:B------:R-:W-:Y:S05]  /*7840*/  BSYNC B1 ;  /* 0x0000000000017941 */ /* 0x000fea0003800000 */
.L_x_196:
        /* <DEDUP_REMOVED lines=13> */
.L_x_199:
[----:B------:R-:W-:Y:S05]  /*7920*/  BSYNC B1 ;  /* 0x0000000000017941 */ /* 0x000fea0003800000 */
.L_x_198:
        /* <DEDUP_REMOVED lines=13> */
.L_x_201:
[----:B------:R-:W-:Y:S05]  /*7a00*/  BSYNC B1 ;  /* 0x0000000000017941 */ /* 0x000fea0003800000 */
.L_x_200:
        /* <DEDUP_REMOVED lines=13> */
.L_x_203:
[----:B------:R-:W-:Y:S05]  /*7ae0*/  BSYNC B1 ;  /* 0x0000000000017941 */ /* 0x000fea0003800000 */
.L_x_202:
        /* <DEDUP_REMOVED lines=13> */
.L_x_205:
[----:B------:R-:W-:Y:S05]  /*7bc0*/  BSYNC B1 ;  /* 0x0000000000017941 */ /* 0x000fea0003800000 */
.L_x_204:
        /* <DEDUP_REMOVED lines=13> */
.L_x_207:
[----:B------:R-:W-:Y:S05]  /*7ca0*/  BSYNC B1 ;  /* 0x0000000000017941 */ /* 0x000fea0003800000 */
.L_x_206:
        /* <DEDUP_REMOVED lines=13> */
.L_x_209:
[----:B------:R-:W-:Y:S05]  /*7d80*/  BSYNC B1 ;  /* 0x0000000000017941 */ /* 0x000fea0003800000 */
.L_x_208:
        /* <DEDUP_REMOVED lines=13> */
.L_x_211:
[----:B------:R-:W-:Y:S05]  /*7e60*/  BSYNC B1 ;  /* 0x0000000000017941 */ /* 0x000fea0003800000 */
.L_x_210:
        /* <DEDUP_REMOVED lines=13> */
.L_x_213:
[----:B------:R-:W-:Y:S05]  /*7f40*/  BSYNC B1 ;  /* 0x0000000000017941 */ /* 0x000fea0003800000 */
.L_x_212:
        /* <DEDUP_REMOVED lines=13> */
.L_x_215:
[----:B------:R-:W-:Y:S05]  /*8020*/  BSYNC B1 ;  /* 0x0000000000017941 */ /* 0x000fea0003800000 */
.L_x_214:
        /* <DEDUP_REMOVED lines=13> */
.L_x_217:
[----:B------:R-:W-:Y:S05]  /*8100*/  BSYNC B1 ;  /* 0x0000000000017941 */ /* 0x000fea0003800000 */
.L_x_216:
        /* <DEDUP_REMOVED lines=13> */
.L_x_219:
[----:B------:R-:W-:Y:S05]  /*81e0*/  BSYNC B1 ;  /* 0x0000000000017941 */ /* 0x000fea0003800000 */
.L_x_218:
        /* <DEDUP_REMOVED lines=13> */
.L_x_221:
[----:B------:R-:W-:Y:S05]  /*82c0*/  BSYNC B1 ;  /* 0x0000000000017941 */ /* 0x000fea0003800000 */
.L_x_220:
        /* <DEDUP_REMOVED lines=13> */
.L_x_223:
[----:B------:R-:W-:Y:S05]  /*83a0*/  BSYNC B1 ;  /* 0x0000000000017941 */ /* 0x000fea0003800000 */
.L_x_222:
        /* <DEDUP_REMOVED lines=13> */
.L_x_225:
[----:B------:R-:W-:Y:S05]  /*8480*/  BSYNC B1 ;  /* 0x0000000000017941 */ /* 0x000fea0003800000 */
.L_x_224:
        /* <DEDUP_REMOVED lines=13> */
.L_x_227:
[----:B------:R-:W-:Y:S05]  /*8560*/  BSYNC B1 ;  /* 0x0000000000017941 */ /* 0x000fea0003800000 */
.L_x_226:
        /* <DEDUP_REMOVED lines=13> */
.L_x_229:
[----:B------:R-:W-:Y:S05]  /*8640*/  BSYNC B1 ;  /* 0x0000000000017941 */ /* 0x000fea0003800000 */
.L_x_228:
        /* <DEDUP_REMOVED lines=13> */
.L_x_231:
[----:B------:R-:W-:Y:S05]  /*8720*/  BSYNC B1 ;  /* 0x0000000000017941 */ /* 0x000fea0003800000 */
.L_x_230:
        /* <DEDUP_REMOVED lines=13> */
.L_x_233:
[----:B------:R-:W-:Y:S05]  /*8800*/  BSYNC B1 ;  /* 0x0000000000017941 */ /* 0x000fea0003800000 */
.L_x_232:
        /* <DEDUP_REMOVED lines=13> */
.L_x_235:
[----:B------:R-:W-:Y:S05]  /*88e0*/  BSYNC B1 ;  /* 0x0000000000017941 */ /* 0x000fea0003800000 */
.L_x_234:
        /* <DEDUP_REMOVED lines=13> */
.L_x_237:
[----:B------:R-:W-:Y:S05]  /*89c0*/  BSYNC B1 ;  /* 0x0000000000017941 */ /* 0x000fea0003800000 */
.L_x_236:
        /* <DEDUP_REMOVED lines=13> */
.L_x_239:
[----:B------:R-:W-:Y:S05]  /*8aa0*/  BSYNC B1 ;  /* 0x0000000000017941 */ /* 0x000fea0003800000 */
.L_x_238:
        /* <DEDUP_REMOVED lines=13> */
.L_x_241:
[----:B------:R-:W-:Y:S05]  /*8b80*/  BSYNC B1 ;  /* 0x0000000000017941 */ /* 0x000fea0003800000 */
.L_x_240:
        /* <DEDUP_REMOVED lines=13> */
.L_x_243:
[----:B------:R-:W-:Y:S05]  /*8c60*/  BSYNC B1 ;  /* 0x0000000000017941 */ /* 0x000fea0003800000 */
.L_x_242:
        /* <DEDUP_REMOVED lines=13> */
.L_x_245:
[----:B------:R-:W-:Y:S05]  /*8d40*/  BSYNC B1 ;  /* 0x0000000000017941 */ /* 0x000fea0003800000 */
.L_x_244:
        /* <DEDUP_REMOVED lines=13> */
.L_x_247:
[----:B------:R-:W-:Y:S05]  /*8e20*/  BSYNC B1 ;  /* 0x0000000000017941 */ /* 0x000fea0003800000 */
.L_x_246:
        /* <DEDUP_REMOVED lines=13> */
.L_x_249:
[----:B------:R-:W-:Y:S05]  /*8f00*/  BSYNC B1 ;  /* 0x0000000000017941 */ /* 0x000fea0003800000 */
.L_x_248:
        /* <DEDUP_REMOVED lines=13> */
.L_x_251:
[----:B------:R-:W-:Y:S05]  /*8fe0*/  BSYNC B1 ;  /* 0x0000000000017941 */ /* 0x000fea0003800000 */
.L_x_250:
        /* <DEDUP_REMOVED lines=13> */
.L_x_253:
[----:B------:R-:W-:Y:S05]  /*90c0*/  BSYNC B1 ;  /* 0x0000000000017941 */ /* 0x000fea0003800000 */
.L_x_252:
        /* <DEDUP_REMOVED lines=13> */
.L_x_255:
[----:B------:R-:W-:Y:S05]  /*91a0*/  BSYNC B1 ;  /* 0x0000000000017941 */ /* 0x000fea0003800000 */
.L_x_254:
        /* <DEDUP_REMOVED lines=13> */
.L_x_257:
[----:B------:R-:W-:Y:S05]  /*9280*/  BSYNC B1 ;  /* 0x0000000000017941 */ /* 0x000fea0003800000 */
.L_x_256:
        /* <DEDUP_REMOVED lines=13> */
.L_x_259:
[----:B------:R-:W-:Y:S05]  /*9360*/  BSYNC B1 ;  /* 0x0000000000017941 */ /* 0x000fea0003800000 */
.L_x_258:
[----:B-----5:R-:W-:Y:S01]  /*9370*/  HADD2.F32 R3, -RZ, R128.H0_H0 ;  /* 0x20000080ff037230 */ /* 0x020fe20000004100 */
[----:B0--3--:R-:W-:Y:S01]  /*9380*/  IADD3 R4, P3, R115, R14, RZ ;  /* 0x0000000e73047210 */ /* 0x009fe20007f7e0ff */
[----:B------:R-:W-:Y:S01]  /*9390*/  BSSY B1, `(.L_x_260) ;  /* 0x000000b000017945 */ /* 0x000fe20003800000 */
[----:B------:R-:W-:Y:S02]  /*93a0*/  ISETP.GT.AND P0, PT, R0, 0x59, P0 ;  /* 0x000000590000780c */ /* 0x000fe40000704270 */
[----:B------:R-:W-:Y:S01]  /*93b0*/  FMUL R3, R3, R168 ;  /* 0x000000a803037220 */ /* 0x000fe20000400000 */
[----:B------:R-:W-:Y:S01]  /*93c0*/  IMAD.X R5, R15, 0x1, R125, P3 ;  /* 0x000000010f057824 */ /* 0x000fe200018e067d */
[----:B--2---:R-:W-:Y:S02]  /*93d0*/  IADD3 R8, P3, R173, R12, RZ ;  /* 0x0000000cad087210 */ /* 0x004fe40007f7e0ff */
[----:B------:R-:W-:-:S03]  /*93e0*/  FFMA R3, R68, R169, R3 ;  /* 0x000000a944037223 */ /* 0x000fc60000000003 */
[----:B------:R-:W-:Y:S02]  /*93f0*/  IMAD.X R9, R13, 0x1, R19, P3 ;  /* 0x000000010d097824 */ /* 0x000fe400018e0613 */
[----:B------:R-:W-:-:S05]  /*9400*/  F2FP.F16.F32.PACK_AB R3, RZ, R3 ;  /* 0x00000003ff03723e */ /* 0x000fca00000000ff */
[----:B------:R0:W-:Y:S01]  /*9410*/  @P2 STG.E.U16 desc[UR36][R4.64], R3 ;  /* 0x0000000304002986 */ /* 0x0001e2000c101524 */
[----:B------:R-:W-:Y:S05]  /*9420*/  @!P0 BRA `(.L_x_261) ;  /* 0x0000000000048947 */ /* 0x000fea0003800000 */
[----:B------:R2:W5:Y:S02]  /*9430*/  LDG.E.LTC128B.U16 R128, desc[UR36][R8.64] ;  /* 0x0000002408807981 */ /* 0x000564000c1e1520 */
.L_x_261:
[----:B------:R-:W-:Y:S05]  /*9440*/  BSYNC B1 ;  /* 0x0000000000017941 */ /* 0x000fea0003800000 */
.L_x_260:
[----:B0----5:R-:W-:Y:S01]  /*9450*/  HADD2.F32 R3, -RZ, R128.H0_H0 ;  /* 0x20000080ff037230 */ /* 0x021fe20000004100 */
[----:B------:R-:W-:Y:S01]  /*9460*/  ISETP.GT.AND P3, PT, R0, 0x58, P1 ;  /* 0x000000580000780c */ /* 0x000fe20000f64270 */
[----:B------:R-:W-:Y:S03]  /*9470*/  BSSY B1, `(.L_x_262) ;  /* 0x000000b000017945 */ /* 0x000fe60003800000 */
[----:B------:R-:W-:-:S04]  /*9480*/  FMUL R4, R3, R168 ;  /* 0x000000a803047220 */ /* 0x000fc80000400000 */
        /* <DEDUP_REMOVED lines=9> */
.L_x_263:
[----:B------:R-:W-:Y:S05]  /*9520*/  BSYNC B1 ;  /* 0x0000000000017941 */ /* 0x000fea0003800000 */
.L_x_262:
        /* <DEDUP_REMOVED lines=13> */
.L_x_265:
[----:B------:R-:W-:Y:S05]  /*9600*/  BSYNC B1 ;  /* 0x0000000000017941 */ /* 0x000fea0003800000 */
.L_x_264:
[----:B------:R-:W-:Y:S05]  /*9610*/  @!P1 BRA `(.L_x_266) ;  /* 0x00000034001c9947 */ /* 0x000fea0003800000 */
[----:B0----5:R-:W-:Y:S01]  /*9620*/  HADD2.F32 R3, -RZ, R128.H0_H0 ;  /* 0x20000080ff037230 */ /* 0x021fe20000004100 */
[----:B------:R-:W-:-:S04]  /*9630*/  IADD3 R4, P0, R7, R20, RZ ;  /* 0x0000001407047210 */ /* 0x000fc80007f1e0ff */
[----:B------:R-:W-:Y:S01]  /*9640*/  FMUL R0, R3, R168 ;  /* 0x000000a803007220 */ /* 0x000fe20000400000 */
[----:B------:R-:W-:-:S03]  /*9650*/  IMAD.X R5, R21, 0x1, R125, P0 ;  /* 0x0000000115057824 */ /* 0x000fc600000e067d */
[----:B------:R-:W-:-:S05]  /*9660*/  FFMA R0, R71, R169, R0 ;  /* 0x000000a947007223 */ /* 0x000fca0000000000 */
[----:B------:R-:W-:-:S05]  /*9670*/  F2FP.F16.F32.PACK_AB R0, RZ, R0 ;  /* 0x00000000ff00723e */ /* 0x000fca00000000ff */
[----:B------:R3:W-:Y:S01]  /*9680*/  STG.E.U16 desc[UR36][R4.64], R0 ;  /* 0x0000000004007986 */ /* 0x0007e2000c101524 */
[----:B------:R-:W-:Y:S05]  /*9690*/  BRA `(.L_x_266) ;  /* 0x0000003000fc7947 */ /* 0x000fea0003800000 */
.L_x_29:
[----:B------:R-:W-:Y:S01]  /*96a0*/  ULDC.64 UR4, c[0x0][0x5c0] ;  /* 0x0001700000047ab9 */ /* 0x000fe20000000a00 */
[----:B------:R-:W-:Y:S01]  /*96b0*/  ISETP.GT.AND P4, PT, R0, 0x1, P1 ;  /* 0x000000010000780c */ /* 0x000fe20000f84270 */
[-C--:B------:R-:W-:Y:S01]  /*96c0*/  FMUL R120, R120, R169.reuse ;  /* 0x000000a978787220 */ /* 0x080fe20000400000 */
[----:B------:R-:W-:Y:S01]  /*96d0*/  LEA R4, P0, R20, UR4, 0x1 ;  /* 0x0000000414047c11 */ /* 0x000fe2000f8008ff */
[-C--:B------:R-:W-:Y:S01]  /*96e0*/  FMUL R121, R121, R169.reuse ;  /* 0x000000a979797220 */ /* 0x080fe20000400000 */
[-C--:B------:R-:W-:Y:S01]  /*96f0*/  FMUL R122, R122, R169.reuse ;  /* 0x000000a97a7a7220 */ /* 0x080fe20000400000 */
[----:B------:R-:W-:Y:S01]  /*9700*/  SHF.L.U64.HI R7, R14, 0x4, R15 ;  /* 0x000000040e077819 */ /* 0x000fe2000001020f */
[-C--:B------:R-:W-:Y:S01]  /*9710*/  FMUL R123, R123, R169.reuse ;  /* 0x000000a97b7b7220 */ /* 0x080fe20000400000 */
[----:B------:R-:W-:Y:S01]  /*9720*/  LEA.HI.X R5, R20, UR5, R185, 0x1, P0 ;  /* 0x0000000514057c11 */ /* 0x000fe200080f0cb9 */
[-C--:B------:R-:W-:Y:S01]  /*9730*/  FMUL R124, R124, R169.reuse ;  /* 0x000000a97c7c7220 */ /* 0x080fe20000400000 */
[----:B------:R-:W-:Y:S01]  /*9740*/  ISETP.GT.AND P0, PT, R3, 0x8, PT ;  /* 0x000000080300780c */ /* 0x000fe20003f04270 */
[-C--:B------:R-:W-:Y:S01]  /*9750*/  FMUL R125, R125, R169.reuse ;  /* 0x000000a97d7d7220 */ /* 0x080fe20000400000 */
[----:B------:R-:W-:Y:S01]  /*9760*/  LEA R6, P5, R14, R4, 0x4 ;  /* 0x000000040e067211 */ /* 0x000fe200078a20ff */
[-C--:B------:R-:W-:Y:S01]  /*9770*/  FMUL R126, R126, R169.reuse ;  /* 0x000000a97e7e7220 */ /* 0x080fe20000400000 */
[----:B------:R-:W-:Y:S01]  /*9780*/  ISETP.GT.AND P3, PT, R0, RZ, P0 ;  /* 0x000000ff0000720c */ /* 0x000fe20000764270 */
[----:B------:R-:W-:Y:S01]  /*9790*/  FMUL R127, R127, R169 ;  /* 0x000000a97f7f7220 */ /* 0x000fe20000400000 */
[----:B------:R-:W-:Y:S01]  /*97a0*/  F2FP.F16.F32.PACK_AB R120, RZ, R120 ;  /* 0x00000078ff78723e */ /* 0x000fe200000000ff */
[----:B------:R-:W-:Y:S01]  /*97b0*/  IMAD.X R7, R7, 0x1, R5, P5 ;  /* 0x0000000107077824 */ /* 0x000fe200028e0605 */
[----:B------:R-:W-:Y:S01]  /*97c0*/  F2FP.F16.F32.PACK_AB R121, RZ, R121 ;  /* 0x00000079ff79723e */ /* 0x000fe200000000ff */
[-C--:B------:R-:W-:Y:S01]  /*97d0*/  FMUL R128, R128, R169.reuse ;  /* 0x000000a980807220 */ /* 0x080fe20000400000 */
[----:B------:R-:W-:Y:S01]  /*97e0*/  F2FP.F16.F32.PACK_AB R122, RZ, R122 ;  /* 0x0000007aff7a723e */ /* 0x000fe200000000ff */
[----:B------:R-:W-:Y:S01]  /*97f0*/  @P2 STG.E.U16 desc[UR36][R4.64], R120 ;  /* 0x0000007804002986 */ /* 0x000fe2000c101524 */
[C---:B------:R-:W-:Y:S01]  /*9800*/  ISETP.GT.AND P2, PT, R0.reuse, 0x1, P0 ;  /* 0x000000010000780c */ /* 0x040fe20000744270 */
[-C--:B------:R-:W-:Y:S01]  /*9810*/  FMUL R129, R129, R169.reuse ;  /* 0x000000a981817220 */ /* 0x080fe20000400000 */
[C---:B------:R-:W-:Y:S01]  /*9820*/  ISETP.GT.AND P5, PT, R0.reuse, 0x8, P1 ;  /* 0x000000080000780c */ /* 0x040fe20000fa4270 */
[----:B------:R-:W-:Y:S01]  /*9830*/  @P4 STG.E.U16 desc[UR36][R4.64+0x2], R121 ;  /* 0x0000027904004986 */ /* 0x000fe2000c101524 */
[----:B------:R-:W-:Y:S01]  /*9840*/  ISETP.GT.AND P4, PT, R0, 0x9, P1 ;  /* 0x000000090000780c */ /* 0x000fe20000f84270 */
[----:B------:R-:W-:Y:S01]  /*9850*/  FMUL R130, R130, R169 ;  /* 0x000000a982827220 */ /* 0x000fe20000400000 */
[----:B------:R-:W-:Y:S01]  /*9860*/  F2FP.F16.F32.PACK_AB R123, RZ, R123 ;  /* 0x0000007bff7b723e */ /* 0x000fe200000000ff */
[----:B------:R-:W-:Y:S01]  /*9870*/  @P3 STG.E.U16 desc[UR36][R6.64], R122 ;  /* 0x0000007a06003986 */ /* 0x000fe2000c101524 */
[----:B------:R-:W-:Y:S01]  /*9880*/  ISETP.GT.AND P3, PT, R0, 0x8, P0 ;  /* 0x000000080000780c */ /* 0x000fe20000764270 */
[-C--:B------:R-:W-:Y:S01]  /*9890*/  FMUL R131, R131, R169.reuse ;  /* 0x000000a983837220 */ /* 0x080fe20000400000 */
[----:B------:R-:W-:Y:S01]  /*98a0*/  F2FP.F16.F32.PACK_AB R124, RZ, R124 ;  /* 0x0000007cff7c723e */ /* 0x000fe200000000ff */
[----:B------:R-:W-:Y:S01]  /*98b0*/  FMUL R132, R132, R169 ;  /* 0x000000a984847220 */ /* 0x000fe20000400000 */
[----:B------:R-:W-:Y:S01]  /*98c0*/  F2FP.F16.F32.PACK_AB R125, RZ, R125 ;  /* 0x0000007dff7d723e */ /* 0x000fe200000000ff */
[----:B------:R-:W-:Y:S01]  /*98d0*/  @P2 STG.E.U16 desc[UR36][R6.64+0x2], R123 ;  /* 0x0000027b06002986 */ /* 0x000fe2000c101524 */
[----:B------:R-:W-:Y:S01]  /*98e0*/  F2FP.F16.F32.PACK_AB R126, RZ, R126 ;  /* 0x0000007eff7e723e */ /* 0x000fe200000000ff */
[-C--:B------:R-:W-:Y:S01]  /*98f0*/  FMUL R133, R133, R169.reuse ;  /* 0x000000a985857220 */ /* 0x080fe20000400000 */
[C---:B------:R-:W-:Y:S01]  /*9900*/  ISETP.GT.AND P2, PT, R0.reuse, 0x9, P0 ;  /* 0x000000090000780c */ /* 0x040fe20000744270 */
[----:B------:R-:W-:Y:S01]  /*9910*/  @P5 STG.E.U16 desc[UR36][R4.64+0x10], R124 ;  /* 0x0000107c04005986 */ /* 0x000fe2000c101524 */
[----:B------:R-:W-:Y:S01]  /*9920*/  ISETP.GT.AND P5, PT, R0, 0x10, P1 ;  /* 0x000000100000780c */ /* 0x000fe20000fa4270 */
[----:B------:R-:W-:Y:S01]  /*9930*/  FMUL R134, R134, R169 ;  /* 0x000000a986867220 */ /* 0x000fe20000400000 */
[----:B------:R-:W-:Y:S01]  /*9940*/  F2FP.F16.F32.PACK_AB R127, RZ, R127 ;  /* 0x0000007fff7f723e */ /* 0x000fe200000000ff */
[----:B------:R-:W-:Y:S01]  /*9950*/  @P4 STG.E.U16 desc[UR36][R4.64+0x12], R125 ;  /* 0x0000127d04004986 */ /* 0x000fe2000c101524 */
[C---:B------:R-:W-:Y:S01]  /*9960*/  ISETP.GT.AND P4, PT, R0.reuse, 0x11, P1 ;  /* 0x000000110000780c */ /* 0x040fe20000f84270 */
[-C--:B------:R-:W-:Y:S01]  /*9970*/  FMUL R135, R135, R169.reuse ;  /* 0x000000a987877220 */ /* 0x080fe20000400000 */
[----:B------:R-:W-:Y:S01]  /*9980*/  F2FP.F16.F32.PACK_AB R128, RZ, R128 ;  /* 0x00000080ff80723e */ /* 0x000fe200000000ff */
[----:B------:R-:W-:Y:S01]  /*9990*/  @P3 STG.E.U16 desc[UR36][R6.64+0x10], R126 ;  /* 0x0000107e06003986 */ /* 0x000fe2000c101524 */
[----:B------:R-:W-:Y:S01]  /*99a0*/  ISETP.GT.AND P3, PT, R0, 0x10, P0 ;  /* 0x000000100000780c */ /* 0x000fe20000764270 */
        /* <DEDUP_REMOVED lines=58> */
[-C--:B------:R-:W-:Y:S01]  /*9d50*/  FMUL R151, R151, R169.reuse ;  /* 0x000000a997977220 */ /* 0x080fe20000400000 */
[----:B------:R-:W-:Y:S01]  /*9d60*/  F2FP.F16.F32.PACK_AB R144, RZ, R144 ;  /* 0x00000090ff90723e */ /* 0x000fe200000000ff */
        /* <DEDUP_REMOVED lines=59> */
[----:B------:R-:W-:Y:S01]  /*a120*/  ISETP.GT.AND P2, PT, R0, 0x49, P0 ;  /* 0x000000490000780c */ /* 0x000fe20000744270 */
[----:B------:R-:W-:Y:S01]  /*a130*/  IMAD.SHL.U32 R13, R14, 0x100, RZ ;  /* 0x000001000e0d7824 */ /* 0x000fe200078e00ff */
[----:B------:R-:W-:Y:S01]  /*a140*/  F2FP.F16.F32.PACK_AB R160, RZ, R160 ;  /* 0x000000a0ffa0723e */ /* 0x000fe200000000ff */
[----:B------:R-:W-:Y:S01]  /*a150*/  @P3 STG.E.U16 desc[UR36][R4.64+0x90], R156 ;  /* 0x0000909c04003986 */ /* 0x000fe2000c101524 */
[C---:B------:R-:W-:Y:S01]  /*a160*/  ISETP.GT.AND P3, PT, R0.reuse, 0x50, P1 ;  /* 0x000000500000780c */ /* 0x040fe20000f64270 */
[----:B------:R-:W-:Y:S01]  /*a170*/  FMUL R167, R167, R169 ;  /* 0x000000a9a7a77220 */ /* 0x000fe20000400000 */
[----:B------:R-:W-:Y:S01]  /*a180*/  F2FP.F16.F32.PACK_AB R161, RZ, R161 ;  /* 0x000000a1ffa1723e */ /* 0x000fe200000000ff */
[----:B------:R-:W-:Y:S01]  /*a190*/  @P5 STG.E.U16 desc[UR36][R4.64+0x92], R157 ;  /* 0x0000929d04005986 */ /* 0x000fe2000c101524 */
[----:B------:R-:W-:Y:S01]  /*a1a0*/  ISETP.GT.AND P5, PT, R0, 0x51, P1 ;  /* 0x000000510000780c */ /* 0x000fe20000fa4270 */
[-C--:B------:R-:W-:Y:S01]  /*a1b0*/  FMUL R72, R72, R169.reuse ;  /* 0x000000a948487220 */ /* 0x080fe20000400000 */
        /* <DEDUP_REMOVED lines=12> */
[----:B------:R-:W-:Y:S01]  /*a280*/  ISETP.GT.AND P1, PT, R0, 0x59, P1 ;  /* 0x000000590000780c */ /* 0x000fe20000f24270 */
[----:B------:R-:W-:Y:S01]  /*a290*/  @P5 STG.E.U16 desc[UR36][R4.64+0xa2], R161 ;  /* 0x0000a2a104005986 */ /* 0x000fe2000c101524 */
[----:B------:R-:W-:Y:S01]  /*a2a0*/  F2FP.F16.F32.PACK_AB R165, RZ, R165 ;  /* 0x000000a5ffa5723e */ /* 0x000fe200000000ff */
[-C--:B------:R-:W-:Y:S01]  /*a2b0*/  FMUL R76, R76, R169.reuse ;  /* 0x000000a94c4c7220 */ /* 0x080fe20000400000 */
[----:B------:R-:W-:Y:S01]  /*a2c0*/  F2FP.F16.F32.PACK_AB R166, RZ, R166 ;  /* 0x000000a6ffa6723e */ /* 0x000fe200000000ff */
[----:B------:R-:W-:Y:S01]  /*a2d0*/  @P4 STG.E.U16 desc[UR36][R6.64+0xa0], R162 ;  /* 0x0000a0a206004986 */ /* 0x000fe2000c101524 */
[C---:B------:R-:W-:Y:S01]  /*a2e0*/  ISETP.GT.AND P4, PT, R0.reuse, 0x58, P0 ;  /* 0x000000580000780c */ /* 0x040fe20000784270 */
[-C--:B------:R-:W-:Y:S01]  /*a2f0*/  FMUL R77, R77, R169.reuse ;  /* 0x000000a94d4d7220 */ /* 0x080fe20000400000 */
[----:B------:R-:W-:Y:S01]  /*a300*/  ISETP.GT.AND P0, PT, R0, 0x59, P0 ;  /* 0x000000590000780c */ /* 0x000fe20000704270 */
[----:B------:R-:W-:Y:S01]  /*a310*/  @P2 STG.E.U16 desc[UR36][R6.64+0xa2], R163 ;  /* 0x0000a2a306002986 */ /* 0x000fe2000c101524 */
[----:B------:R-:W-:Y:S01]  /*a320*/  SHF.L.U64.HI R15, R14, 0x8, R15 ;  /* 0x000000080e0f7819 */ /* 0x000fe2000001020f */
[----:B------:R-:W-:Y:S01]  /*a330*/  FMUL R78, R78, R169 ;  /* 0x000000a94e4e7220 */ /* 0x000fe20000400000 */
[----:B------:R-:W-:Y:S01]  /*a340*/  F2FP.F16.F32.PACK_AB R167, RZ, R167 ;  /* 0x000000a7ffa7723e */ /* 0x000fe200000000ff */
[----:B------:R-:W-:Y:S01]  /*a350*/  @P3 STG.E.U16 desc[UR36][R4.64+0xb0], R164 ;  /* 0x0000b0a404003986 */ /* 0x000fe2000c101524 */
[----:B------:R-:W-:Y:S01]  /*a360*/  ISETP.GT.AND P3, PT, R3, 0x80, PT ;  /* 0x000000800300780c */ /* 0x000fe20003f64270 */
[-C--:B------:R-:W-:Y:S01]  /*a370*/  FMUL R79, R79, R169.reuse ;  /* 0x000000a94f4f7220 */ /* 0x080fe20000400000 */
[----:B------:R-:W-:Y:S01]  /*a380*/  F2FP.F16.F32.PACK_AB R72, RZ, R72 ;  /* 0x00000048ff48723e */ /* 0x000fe200000000ff */
[----:B------:R-:W-:Y:S01]  /*a390*/  @P1 STG.E.U16 desc[UR36][R4.64+0xb2], R165 ;  /* 0x0000b2a504001986 */ /* 0x000fe2000c101524 */
[----:B------:R-:W-:Y:S01]  /*a3a0*/  ISETP.GT.AND P2, PT, R0, RZ, P3 ;  /* 0x000000ff0000720c */ /* 0x000fe20001f44270 */
[-C--:B------:R-:W-:Y:S01]  /*a3b0*/  FMUL R80, R80, R169.reuse ;  /* 0x000000a950507220 */ /* 0x080fe20000400000 */
[C---:B------:R-:W-:Y:S01]  /*a3c0*/  LOP3.LUT R17, R13.reuse, 0x2, RZ, 0xfc, !PT ;  /* 0x000000020d117812 */ /* 0x040fe200078efcff */
[----:B------:R-:W-:Y:S01]  /*a3d0*/  @P4 STG.E.U16 desc[UR36][R6.64+0xb0], R166 ;  /* 0x0000b0a606004986 */ /* 0x000fe2000c101524 */
[-C--:B------:R-:W-:Y:S01]  /*a3e0*/  IADD3 R8, P4, R13, R4.reuse, RZ ;  /* 0x000000040d087210 */ /* 0x080fe20007f9e0ff */
[----:B------:R-:W-:Y:S01]  /*a3f0*/  FMUL R81, R81, R169 ;  /* 0x000000a951517220 */ /* 0x000fe20000400000 */
[----:B------:R-:W-:Y:S01]  /*a400*/  ISETP.GT.AND P1, PT, R0, 0x1, P3 ;  /* 0x000000010000780c */ /* 0x000fe20001f24270 */
[----:B------:R-:W-:Y:S01]  /*a410*/  @P0 STG.E.U16 desc[UR36][R6.64+0xb2], R167 ;  /* 0x0000b2a706000986 */ /* 0x000fe2000c101524 */
[----:B------:R-:W-:Y:S01]  /*a420*/  IADD3 R20, P0, R17, R4, RZ ;  /* 0x0000000411147210 */ /* 0x000fe20007f1e0ff */
[--C-:B------:R-:W-:Y:S01]  /*a430*/  IMAD.X R9, R15, 0x1, R5.reuse, P4 ;  /* 0x000000010f097824 */ /* 0x100fe200020e0605 */
[----:B------:R-:W-:Y:S01]  /*a440*/  F2FP.F16.F32.PACK_AB R73, RZ, R73 ;  /* 0x00000049ff49723e */ /* 0x000fe200000000ff */
[-C--:B------:R-:W-:Y:S01]  /*a450*/  FMUL R83, R83, R169.reuse ;  /* 0x000000a953537220 */ /* 0x080fe20000400000 */
[----:B------:R-:W-:Y:S01]  /*a460*/  IADD3 R10, P5, R13, R6, RZ ;  /* 0x000000060d0a7210 */ /* 0x000fe20007fbe0ff */
[----:B------:R-:W-:Y:S01]  /*a470*/  IMAD.X R21, R15, 0x1, R5, P0 ;  /* 0x000000010f157824 */ /* 0x000fe200000e0605 */
[----:B------:R0:W-:Y:S01]  /*a480*/  @P2 STG.E.U16 desc[UR36][R8.64], R72 ;  /* 0x0000004808002986 */ /* 0x0001e2000c101524 */
[----:B------:R-:W-:Y:S01]  /*a490*/  ISETP.GT.AND P2, PT, R3, 0x88, PT ;  /* 0x000000880300780c */ /* 0x000fe20003f44270 */
[-C--:B------:R-:W-:Y:S01]  /*a4a0*/  FMUL R84, R84, R169.reuse ;  /* 0x000000a954547220 */ /* 0x080fe20000400000 */
[----:B------:R-:W-:Y:S01]  /*a4b0*/  F2FP.F16.F32.PACK_AB R74, RZ, R74 ;  /* 0x0000004aff4a723e */ /* 0x000fe200000000ff */
[--C-:B------:R-:W-:Y:S01]  /*a4c0*/  IMAD.X R11, R15, 0x1, R7.reuse, P5 ;  /* 0x000000010f0b7824 */ /* 0x100fe200028e0607 */
[C---:B------:R-:W-:Y:S01]  /*a4d0*/  ISETP.GT.AND P4, PT, R0.reuse, RZ, P2 ;  /* 0x000000ff0000720c */ /* 0x040fe20001784270 */
[----:B------:R1:W-:Y:S01]  /*a4e0*/  @P1 STG.E.U16 desc[UR36][R20.64], R73 ;  /* 0x0000004914001986 */ /* 0x0003e2000c101524 */
[----:B------:R-:W-:Y:S01]  /*a4f0*/  ISETP.GT.AND P1, PT, R0, 0x1, P2 ;  /* 0x000000010000780c */ /* 0x000fe20001724270 */
[-C--:B------:R-:W-:Y:S01]  /*a500*/  FMUL R85, R85, R169.reuse ;  /* 0x000000a955557220 */ /* 0x080fe20000400000 */
[----:B------:R-:W-:Y:S01]  /*a510*/  PRMT R12, R74, 0x7610, R12 ;  /* 0x000076104a0c7816 */ /* 0x000fe2000000000c */
[-C--:B------:R-:W-:Y:S01]  /*a520*/  FMUL R86, R86, R169.reuse ;  /* 0x000000a956567220 */ /* 0x080fe20000400000 */
[----:B------:R-:W-:Y:S01]  /*a530*/  LOP3.LUT R19, R13, 0x10, RZ, 0xfc, !PT ;  /* 0x000000100d137812 */ /* 0x000fe200078efcff */
[-C--:B------:R-:W-:Y:S01]  /*a540*/  FMUL R88, R88, R169.reuse ;  /* 0x000000a958587220 */ /* 0x080fe20000400000 */
[----:B0-----:R-:W-:Y:S01]  /*a550*/  IADD3 R72, P5, R17, R6, RZ ;  /* 0x0000000611487210 */ /* 0x001fe20007fbe0ff */
[----:B------:R-:W-:Y:S01]  /*a560*/  FMUL R87, R87, R169 ;  /* 0x000000a957577220 */ /* 0x000fe20000400000 */
[----:B------:R-:W-:Y:S01]  /*a570*/  F2FP.F16.F32.PACK_AB R75, RZ, R75 ;  /* 0x0000004bff4b723e */ /* 0x000fe200000000ff */
[-C--:B------:R-:W-:Y:S01]  /*a580*/  FMUL R90, R90, R169.reuse ;  /* 0x000000a95a5a7220 */ /* 0x080fe20000400000 */
[----:B------:R-:W-:Y:S01]  /*a590*/  ISETP.GT.AND P0, PT, R0, 0x8, P3 ;  /* 0x000000080000780c */ /* 0x000fe20001f04270 */
[----:B-1----:R-:W-:Y:S01]  /*a5a0*/  IMAD.X R73, R15, 0x1, R7, P5 ;  /* 0x000000010f497824 */ /* 0x002fe200028e0607 */
[----:B------:R0:W-:Y:S01]  /*a5b0*/  @P4 STG.E.U16 desc[UR36][R10.64], R12 ;  /* 0x0000000c0a004986 */ /* 0x0001e2000c101524 */
[----:B------:R-:W-:Y:S01]  /*a5c0*/  IADD3 R74, P4, R19, R4, RZ ;  /* 0x00000004134a7210 */ /* 0x000fe20007f9e0ff */
[-C--:B------:R-:W-:Y:S01]  /*a5d0*/  FMUL R92, R92, R169.reuse ;  /* 0x000000a95c5c7220 */ /* 0x080fe20000400000 */
[----:B------:R-:W-:Y:S01]  /*a5e0*/  F2FP.F16.F32.PACK_AB R76, RZ, R76 ;  /* 0x0000004cff4c723e */ /* 0x000fe200000000ff */
[----:B------:R1:W-:Y:S01]  /*a5f0*/  @P1 STG.E.U16 desc[UR36][R72.64], R75 ;  /* 0x0000004b48001986 */ /* 0x0003e2000c101524 */
[----:B------:R-:W-:Y:S01]  /*a600*/  LOP3.LUT R21, R13, 0x12, RZ, 0xfc, !PT ;  /* 0x000000120d157812 */ /* 0x000fe200078efcff */
[-C--:B------:R-:W-:Y:S01]  /*a610*/  FMUL R95, R95, R169.reuse ;  /* 0x000000a95f5f7220 */ /* 0x080fe20000400000 */
[----:B------:R-:W-:Y:S01]  /*a620*/  PRMT R14, R76, 0x7610, R14 ;  /* 0x000076104c0e7816 */ /* 0x000fe2000000000e */
[-C--:B------:R-:W-:Y:S01]  /*a630*/  FMUL R97, R97, R169.reuse ;  /* 0x000000a961617220 */ /* 0x080fe20000400000 */
[----:B------:R-:W-:Y:S01]  /*a640*/  ISETP.GT.AND P1, PT, R0, 0x9, P3 ;  /* 0x000000090000780c */ /* 0x000fe20001f24270 */
[-C--:B------:R-:W-:Y:S01]  /*a650*/  FMUL R98, R98, R169.reuse ;  /* 0x000000a962627220 */ /* 0x080fe20000400000 */
[----:B------:R-:W-:Y:S01]  /*a660*/  F2FP.F16.F32.PACK_AB R78, RZ, R78 ;  /* 0x0000004eff4e723e */ /* 0x000fe200000000ff */
[----:B------:R-:W-:Y:S01]  /*a670*/  FMUL R99, R99, R169 ;  /* 0x000000a963637220 */ /* 0x000fe20000400000 */
[----:B0-----:R-:W-:Y:S01]  /*a680*/  F2FP.F16.F32.PACK_AB R12, RZ, R77 ;  /* 0x0000004dff0c723e */ /* 0x001fe200000000ff */
[-C--:B------:R-:W-:Y:S01]  /*a690*/  FMUL R100, R100, R169.reuse ;  /* 0x000000a964647220 */ /* 0x080fe20000400000 */
[----:B------:R-:W-:Y:S01]  /*a6a0*/  PRMT R120, R78, 0x7610, R120 ;  /* 0x000076104e787816 */ /* 0x000fe20000000078 */
[--C-:B-1----:R-:W-:Y:S01]  /*a6b0*/  IMAD.X R75, R15, 0x1, R5.reuse, P4 ;  /* 0x000000010f4b7824 */ /* 0x102fe200020e0605 */
[----:B------:R-:W-:Y:S01]  /*a6c0*/  IADD3 R76, P4, R21, R4, RZ ;  /* 0x00000004154c7210 */ /* 0x000fe20007f9e0ff */
[-C--:B------:R-:W-:Y:S01]  /*a6d0*/  FMUL R102, R102, R169.reuse ;  /* 0x000000a966667220 */ /* 0x080fe20000400000 */
[----:B------:R-:W-:Y:S01]  /*a6e0*/  PRMT R20, R12, 0x7610, R20 ;  /* 0x000076100c147816 */ /* 0x000fe20000000014 */
[-C--:B------:R-:W-:Y:S01]  /*a6f0*/  FMUL R103, R103, R169.reuse ;  /* 0x000000a967677220 */ /* 0x080fe20000400000 */
[----:B------:R0:W-:Y:S01]  /*a700*/  @P0 STG.E.U16 desc[UR36][R74.64], R14 ;  /* 0x0000000e4a000986 */ /* 0x0001e2000c101524 */
[----:B------:R-:W-:Y:S01]  /*a710*/  IMAD.X R77, R15, 0x1, R5, P4 ;  /* 0x000000010f4d7824 */ /* 0x000fe200020e0605 */
[-C--:B------:R-:W-:Y:S01]  /*a720*/  IADD3 R72, P4, R19, R6.reuse, RZ ;  /* 0x0000000613487210 */ /* 0x080fe20007f9e0ff */
[-C--:B------:R-:W-:Y:S01]  /*a730*/  FMUL R104, R104, R169.reuse ;  /* 0x000000a968687220 */ /* 0x080fe20000400000 */
[C---:B------:R-:W-:Y:S01]  /*a740*/  ISETP.GT.AND P0, PT, R0.reuse, 0x8, P2 ;  /* 0x000000080000780c */ /* 0x040fe20001704270 */
[----:B------:R-:W-:Y:S01]  /*a750*/  FMUL R105, R105, R169 ;  /* 0x000000a969697220 */ /* 0x000fe20000400000 */
[----:B------:R-:W-:Y:S01]  /*a760*/  IADD3 R78, P5, R21, R6, RZ ;  /* 0x00000006154e7210 */ /* 0x000fe20007fbe0ff */
[C-C-:B------:R-:W-:Y:S01]  /*a770*/  IMAD.X R73, R15.reuse, 0x1, R7.reuse, P4 ;  /* 0x000000010f497824 */ /* 0x140fe200020e0607 */
[----:B------:R-:W-:Y:S01]  /*a780*/  ISETP.GT.AND P4, PT, R0, 0x9, P2 ;  /* 0x000000090000780c */ /* 0x000fe20001784270 */
[----:B------:R1:W-:Y:S01]  /*a790*/  @P1 STG.E.U16 desc[UR36][R76.64], R20 ;  /* 0x000000144c001986 */ /* 0x0003e2000c101524 */
[----:B------:R-:W-:Y:S01]  /*a7a0*/  F2FP.F16.F32.PACK_AB R12, RZ, R79 ;  /* 0x0000004fff0c723e */ /* 0x000fe200000000ff */
[----:B------:R-:W-:Y:S01]  /*a7b0*/  IMAD.X R79, R15, 0x1, R7, P5 ;  /* 0x000000010f4f7824 */ /* 0x000fe200028e0607 */
[----:B------:R-:W-:Y:S01]  /*a7c0*/  F2FP.F16.F32.PACK_AB R80, RZ, R80 ;  /* 0x00000050ff50723e */ /* 0x000fe200000000ff */
[-C--:B------:R-:W-:Y:S01]  /*a7d0*/  FMUL R107, R107, R169.reuse ;  /* 0x000000a96b6b7220 */ /* 0x080fe20000400000 */
[----:B0-----:R-:W-:Y:S01]  /*a7e0*/  PRMT R14, R12, 0x7610, R14 ;  /* 0x000076100c0e7816 */ /* 0x001fe2000000000e */
[-C--:B------:R-:W-:Y:S01]  /*a7f0*/  FMUL R108, R108, R169.reuse ;  /* 0x000000a96c6c7220 */ /* 0x080fe20000400000 */
[----:B------:R-:W-:Y:S01]  /*a800*/  LOP3.LUT R75, R13, 0x20, RZ, 0xfc, !PT ;  /* 0x000000200d4b7812 */ /* 0x000fe200078efcff */
[----:B------:R0:W-:Y:S01]  /*a810*/  @P0 STG.E.U16 desc[UR36][R72.64], R120 ;  /* 0x0000007848000986 */ /* 0x0001e2000c101524 */
[C---:B------:R-:W-:Y:S01]  /*a820*/  ISETP.GT.AND P1, PT, R0.reuse, 0x10, P3 ;  /* 0x000000100000780c */ /* 0x040fe20001f24270 */
[-C--:B------:R-:W-:Y:S01]  /*a830*/  FMUL R109, R109, R169.reuse ;  /* 0x000000a96d6d7220 */ /* 0x080fe20000400000 */
[----:B------:R-:W-:Y:S01]  /*a840*/  ISETP.GT.AND P0, PT, R0, 0x11, P3 ;  /* 0x000000110000780c */ /* 0x000fe20001f04270 */
[----:B------:R2:W-:Y:S01]  /*a850*/  @P4 STG.E.U16 desc[UR36][R78.64], R14 ;  /* 0x0000000e4e004986 */ /* 0x0005e2000c101524 */
[----:B-1----:R-:W-:Y:S01]  /*a860*/  IADD3 R76, P5, R75, R4, RZ ;  /* 0x000000044b4c7210 */ /* 0x002fe20007fbe0ff */
[-C--:B------:R-:W-:Y:S01]  /*a870*/  FMUL R110, R110, R169.reuse ;  /* 0x000000a96e6e7220 */ /* 0x080fe20000400000 */
[----:B------:R-:W-:Y:S01]  /*a880*/  PRMT R20, R80, 0x7610, R20 ;  /* 0x0000761050147816 */ /* 0x000fe20000000014 */
[----:B------:R-:W-:Y:S01]  /*a890*/  FMUL R112, R112, R169 ;  /* 0x000000a970707220 */ /* 0x000fe20000400000 */
[----:B------:R-:W-:Y:S01]  /*a8a0*/  F2FP.F16.F32.PACK_AB R12, RZ, R81 ;  /* 0x00000051ff0c723e */ /* 0x000fe200000000ff */
[--C-:B------:R-:W-:Y:S01]  /*a8b0*/  IMAD.X R77, R15, 0x1, R5.reuse, P5 ;  /* 0x000000010f4d7824 */ /* 0x100fe200028e0605 */
[----:B------:R-:W-:Y:S01]  /*a8c0*/  F2FP.F16.F32.PACK_AB R84, RZ, R84 ;  /* 0x00000054ff54723e */ /* 0x000fe200000000ff */
[-C--:B------:R-:W-:Y:S01]  /*a8d0*/  FMUL R111, R111, R169.reuse ;  /* 0x000000a96f6f7220 */ /* 0x080fe20000400000 */
[----:B0-----:R-:W-:Y:S01]  /*a8e0*/  LOP3.LUT R73, R13, 0x22, RZ, 0xfc, !PT ;  /* 0x000000220d497812 */ /* 0x001fe200078efcff */
[-C--:B------:R-:W-:Y:S01]  /*a8f0*/  FMUL R114, R114, R169.reuse ;  /* 0x000000a972727220 */ /* 0x080fe20000400000 */
[----:B------:R-:W-:Y:S01]  /*a900*/  PRMT R72, R12, 0x7610, R72 ;  /* 0x000076100c487816 */ /* 0x000fe20000000048 */
[----:B------:R0:W-:Y:S01]  /*a910*/  @P1 STG.E.U16 desc[UR36][R76.64], R20 ;  /* 0x000000144c001986 */ /* 0x0001e2000c101524 */
[----:B------:R-:W-:Y:S01]  /*a920*/  IADD3 R80, P4, R73, R4, RZ ;  /* 0x0000000449507210 */ /* 0x000fe20007f9e0ff */
[-C--:B------:R-:W-:Y:S01]  /*a930*/  FMUL R12, R82, R169.reuse ;  /* 0x000000a9520c7220 */ /* 0x080fe20000400000 */
[----:B------:R-:W-:Y:S01]  /*a940*/  ISETP.GT.AND P1, PT, R0, 0x10, P2 ;  /* 0x000000100000780c */ /* 0x000fe20001724270 */
[-C--:B------:R-:W-:Y:S01]  /*a950*/  FMUL R115, R115, R169.reuse ;  /* 0x000000a973737220 */ /* 0x080fe20000400000 */
[-C--:B------:R-:W-:Y:S01]  /*a960*/  IADD3 R120, P5, R73, R6.reuse, RZ ;  /* 0x0000000649787210 */ /* 0x080fe20007fbe0ff */
[----:B------:R-:W-:Y:S01]  /*a970*/  IMAD.X R81, R15, 0x1, R5, P4 ;  /* 0x000000010f517824 */ /* 0x000fe200020e0605 */
[----:B------:R-:W-:Y:S01]  /*a980*/  IADD3 R82, P4, R75, R6, RZ ;  /* 0x000000064b527210 */ /* 0x000fe20007f9e0ff */
[----:B------:R-:W-:Y:S01]  /*a990*/  FMUL R116, R116, R169 ;  /* 0x000000a974747220 */ /* 0x000fe20000400000 */
[----:B--2---:R-:W-:Y:S01]  /*a9a0*/  F2FP.F16.F32.PACK_AB R14, RZ, R83 ;  /* 0x00000053ff0e723e */ /* 0x004fe200000000ff */
[C-C-:B------:R-:W-:Y:S01]  /*a9b0*/  IMAD.X R121, R15.reuse, 0x1, R7.reuse, P5 ;  /* 0x000000010f797824 */ /* 0x140fe200028e0607 */
[----:B------:R1:W-:Y:S01]  /*a9c0*/  @P0 STG.E.U16 desc[UR36][R80.64], R72 ;  /* 0x0000004850000986 */ /* 0x0003e2000c101524 */
[----:B------:R-:W-:Y:S01]  /*a9d0*/  ISETP.GT.AND P0, PT, R0, 0x11, P2 ;  /* 0x000000110000780c */ /* 0x000fe20001704270 */
[----:B------:R-:W-:Y:S01]  /*a9e0*/  IMAD.X R83, R15, 0x1, R7, P4 ;  /* 0x000000010f537824 */ /* 0x000fe200020e0607 */
[----:B------:R-:W-:Y:S01]  /*a9f0*/  F2FP.F16.F32.PACK_AB R12, RZ, R12 ;  /* 0x0000000cff0c723e */ /* 0x000fe200000000ff */
[-C--:B------:R-:W-:Y:S01]  /*aa00*/  FMUL R117, R117, R169.reuse ;  /* 0x000000a975757220 */ /* 0x080fe20000400000 */
[C---:B0-----:R-:W-:Y:S01]  /*aa10*/  LOP3.LUT R77, R13.reuse, 0x30, RZ, 0xfc, !PT ;  /* 0x000000300d4d7812 */ /* 0x041fe200078efcff */
[-C--:B------:R-:W-:Y:S01]  /*aa20*/  FMUL R118, R118, R169.reuse ;  /* 0x000000a976767220 */ /* 0x080fe20000400000 */
[----:B------:R-:W-:Y:S01]  /*aa30*/  LOP3.LUT R79, R13, 0x32, RZ, 0xfc, !PT ;  /* 0x000000320d4f7812 */ /* 0x000fe200078efcff */
[----:B------:R0:W-:Y:S01]  /*aa40*/  @P1 STG.E.U16 desc[UR36][R82.64], R12 ;  /* 0x0000000c52001986 */ /* 0x0001e2000c101524 */
[----:B------:R-:W-:Y:S01]  /*aa50*/  ISETP.GT.AND P1, PT, R0, 0x18, P3 ;  /* 0x000000180000780c */ /* 0x000fe20001f24270 */
[-C--:B------:R-:W-:Y:S01]  /*aa60*/  FMUL R119, R119, R169.reuse ;  /* 0x000000a977777220 */ /* 0x080fe20000400000 */
[----:B------:R-:W-:Y:S01]  /*aa70*/  PRMT R20, R84, 0x7610, R20 ;  /* 0x0000761054147816 */ /* 0x000fe20000000014 */
[-C--:B------:R-:W-:Y:S01]  /*aa80*/  FMUL R24, R24, R169.reuse ;  /* 0x000000a918187220 */ /* 0x080fe20000400000 */
[-C--:B-1----:R-:W-:Y:S01]  /*aa90*/  IADD3 R80, P4, R77, R4.reuse, RZ ;  /* 0x000000044d507210 */ /* 0x082fe20007f9e0ff */
[----:B------:R1:W-:Y:S01]  /*aaa0*/  @P0 STG.E.U16 desc[UR36][R120.64], R14 ;  /* 0x0000000e78000986 */ /* 0x0003e2000c101524 */
[----:B------:R-:W-:Y:S01]  /*aab0*/  ISETP.GT.AND P0, PT, R0, 0x19, P3 ;  /* 0x000000190000780c */ /* 0x000fe20001f04270 */
[----:B------:R-:W-:Y:S01]  /*aac0*/  FMUL R30, R30, R169 ;  /* 0x000000a91e1e7220 */ /* 0x000fe20000400000 */
[----:B------:R-:W-:Y:S01]  /*aad0*/  F2FP.F16.F32.PACK_AB R85, RZ, R85 ;  /* 0x00000055ff55723e */ /* 0x000fe200000000ff */
[--C-:B------:R-:W-:Y:S01]  /*aae0*/  IMAD.X R81, R15, 0x1, R5.reuse, P4 ;  /* 0x000000010f517824 */ /* 0x100fe200020e0605 */
[----:B------:R-:W-:Y:S01]  /*aaf0*/  ISETP.GT.AND P4, PT, R0, 0x18, P2 ;  /* 0x000000180000780c */ /* 0x000fe20001784270 */
[-C--:B------:R-:W-:Y:S01]  /*ab00*/  FMUL R31, R31, R169.reuse ;  /* 0x000000a91f1f7220 */ /* 0x080fe20000400000 */
[----:B0-----:R-:W-:Y:S01]  /*ab10*/  IADD3 R82, P5, R79, R4, RZ ;  /* 0x000000044f527210 */ /* 0x001fe20007fbe0ff */
[-C--:B------:R-:W-:Y:S01]  /*ab20*/  FMUL R32, R32, R169.reuse ;  /* 0x000000a920207220 */ /* 0x080fe20000400000 */
[----:B------:R-:W-:Y:S01]  /*ab30*/  F2FP.F16.F32.PACK_AB R12, RZ, R86 ;  /* 0x00000056ff0c723e */ /* 0x000fe200000000ff */
[----:B------:R0:W-:Y:S01]  /*ab40*/  @P1 STG.E.U16 desc[UR36][R80.64], R20 ;  /* 0x0000001450001986 */ /* 0x0001e2000c101524 */
[----:B------:R-:W-:Y:S01]  /*ab50*/  ISETP.GT.AND P1, PT, R0, 0x19, P2 ;  /* 0x000000190000780c */ /* 0x000fe20001724270 */
[----:B------:R-:W-:Y:S01]  /*ab60*/  IMAD.X R83, R15, 0x1, R5, P5 ;  /* 0x000000010f537824 */ /* 0x000fe200028e0605 */
[----:B------:R-:W-:Y:S01]  /*ab70*/  IADD3 R84, P5, R77, R6, RZ ;  /* 0x000000064d547210 */ /* 0x000fe20007fbe0ff */
[-C--:B------:R-:W-:Y:S01]  /*ab80*/  FMUL R33, R33, R169.reuse ;  /* 0x000000a921217220 */ /* 0x080fe20000400000 */
[----:B-1----:R-:W-:Y:S01]  /*ab90*/  F2FP.F16.F32.PACK_AB R14, RZ, R88 ;  /* 0x00000058ff0e723e */ /* 0x002fe200000000ff */
[----:B------:R-:W-:Y:S01]  /*aba0*/  FMUL R34, R34, R169 ;  /* 0x000000a922227220 */ /* 0x000fe20000400000 */
[----:B------:R1:W-:Y:S01]  /*abb0*/  @P0 STG.E.U16 desc[UR36][R82.64], R85 ;  /* 0x0000005552000986 */ /* 0x0003e2000c101524 */
[----:B------:R-:W-:Y:S01]  /*abc0*/  F2FP.F16.F32.PACK_AB R87, RZ, R87 ;  /* 0x00000057ff57723e */ /* 0x000fe200000000ff */
[-C--:B------:R-:W-:Y:S01]  /*abd0*/  FMUL R35, R35, R169.reuse ;  /* 0x000000a923237220 */ /* 0x080fe20000400000 */
[----:B------:R-:W-:Y:S01]  /*abe0*/  ISETP.GT.AND P0, PT, R0, 0x20, P3 ;  /* 0x000000200000780c */ /* 0x000fe20001f04270 */
[-C--:B------:R-:W-:Y:S01]  /*abf0*/  FMUL R36, R36, R169.reuse ;  /* 0x000000a924247220 */ /* 0x080fe20000400000 */
[----:B0-----:R-:W-:Y:S01]  /*ac00*/  PRMT R20, R12, 0x7610, R20 ;  /* 0x000076100c147816 */ /* 0x001fe20000000014 */
[-C--:B------:R-:W-:Y:S01]  /*ac10*/  FMUL R12, R89, R169.reuse ;  /* 0x000000a9590c7220 */ /* 0x080fe20000400000 */
[----:B------:R-:W-:Y:S01]  /*ac20*/  LOP3.LUT R81, R13, 0x40, RZ, 0xfc, !PT ;  /* 0x000000400d517812 */ /* 0x000fe200078efcff */
[-C--:B------:R-:W-:Y:S01]  /*ac30*/  FMUL R37, R37, R169.reuse ;  /* 0x000000a925257220 */ /* 0x080fe20000400000 */
[----:B------:R-:W-:Y:S01]  /*ac40*/  PRMT R72, R87, 0x7610, R72 ;  /* 0x0000761057487816 */ /* 0x000fe20000000048 */
[-C--:B------:R-:W-:Y:S01]  /*ac50*/  FMUL R38, R38, R169.reuse ;  /* 0x000000a926267220 */ /* 0x080fe20000400000 */
[----:B------:R-:W-:Y:S01]  /*ac60*/  PRMT R74, R14, 0x7610, R74 ;  /* 0x000076100e4a7816 */ /* 0x000fe2000000004a */
[--C-:B-1----:R-:W-:Y:S01]  /*ac70*/  IMAD.X R85, R15, 0x1, R7.reuse, P5 ;  /* 0x000000010f557824 */ /* 0x102fe200028e0607 */
[----:B------:R-:W-:Y:S01]  /*ac80*/  IADD3 R86, P5, R79, R6, RZ ;  /* 0x000000064f567210 */ /* 0x000fe20007fbe0ff */
[-C--:B------:R-:W-:Y:S01]  /*ac90*/  FMUL R39, R39, R169.reuse ;  /* 0x000000a927277220 */ /* 0x080fe20000400000 */
[----:B------:R-:W-:Y:S01]  /*aca0*/  LOP3.LUT R83, R13, 0x42, RZ, 0xfc, !PT ;  /* 0x000000420d537812 */ /* 0x000fe200078efcff */
[-C--:B------:R-:W-:Y:S01]  /*acb0*/  FMUL R40, R40, R169.reuse ;  /* 0x000000a928287220 */ /* 0x080fe20000400000 */
[----:B------:R0:W-:Y:S01]  /*acc0*/  @P4 STG.E.U16 desc[UR36][R84.64], R20 ;  /* 0x0000001454004986 */ /* 0x0001e2000c101524 */
[----:B------:R-:W-:Y:S01]  /*acd0*/  IADD3 R88, P4, R81, R4, RZ ;  /* 0x0000000451587210 */ /* 0x000fe20007f9e0ff */
[----:B------:R-:W-:Y:S01]  /*ace0*/  IMAD.X R87, R15, 0x1, R7, P5 ;  /* 0x000000010f577824 */ /* 0x000fe200028e0607 */
[----:B------:R-:W-:Y:S01]  /*acf0*/  F2FP.F16.F32.PACK_AB R12, RZ, R12 ;  /* 0x0000000cff0c723e */ /* 0x000fe200000000ff */
[-C--:B------:R-:W-:Y:S01]  /*ad00*/  FMUL R41, R41, R169.reuse ;  /* 0x000000a929297220 */ /* 0x080fe20000400000 */
[----:B------:R-:W-:Y:S01]  /*ad10*/  F2FP.F16.F32.PACK_AB R14, RZ, R90 ;  /* 0x0000005aff0e723e */ /* 0x000fe200000000ff */
[--C-:B------:R-:W-:Y:S01]  /*ad20*/  IMAD.X R89, R15, 0x1, R5.reuse, P4 ;  /* 0x000000010f597824 */ /* 0x100fe200020e0605 */
[----:B------:R1:W-:Y:S01]  /*ad30*/  @P1 STG.E.U16 desc[UR36][R86.64], R72 ;  /* 0x0000004856001986 */ /* 0x0003e2000c101524 */
[----:B------:R-:W-:Y:S01]  /*ad40*/  ISETP.GT.AND P1, PT, R0, 0x21, P3 ;  /* 0x000000210000780c */ /* 0x000fe20001f24270 */
[-C--:B------:R-:W-:Y:S01]  /*ad50*/  FMUL R42, R42, R169.reuse ;  /* 0x000000a92a2a7220 */ /* 0x080fe20000400000 */
[----:B------:R-:W-:Y:S01]  /*ad60*/  PRMT R76, R14, 0x7610, R76 ;  /* 0x000076100e4c7816 */ /* 0x000fe2000000004c */
[----:B------:R2:W-:Y:S01]  /*ad70*/  @P0 STG.E.U16 desc[UR36][R88.64], R74 ;  /* 0x0000004a58000986 */ /* 0x0005e2000c101524 */
[----:B0-----:R-:W-:Y:S01]  /*ad80*/  IADD3 R84, P4, R83, R4, RZ ;  /* 0x0000000453547210 */ /* 0x001fe20007f9e0ff */
[-C--:B------:R-:W-:Y:S01]  /*ad90*/  FMUL R43, R43, R169.reuse ;  /* 0x000000a92b2b7220 */ /* 0x080fe20000400000 */
[----:B------:R-:W-:Y:S01]  /*ada0*/  ISETP.GT.AND P0, PT, R0, 0x20, P2 ;  /* 0x000000200000780c */ /* 0x000fe20001704270 */
[-C--:B------:R-:W-:Y:S01]  /*adb0*/  FMUL R44, R44, R169.reuse ;  /* 0x000000a92c2c7220 */ /* 0x080fe20000400000 */
[----:B------:R-:W-:Y:S01]  /*adc0*/  F2FP.F16.F32.PACK_AB R20, RZ, R92 ;  /* 0x0000005cff14723e */ /* 0x000fe200000000ff */
[----:B------:R-:W-:Y:S01]  /*add0*/  IMAD.X R85, R15, 0x1, R5, P4 ;  /* 0x000000010f557824 */ /* 0x000fe200020e0605 */
[-C--:B------:R-:W-:Y:S01]  /*ade0*/  IADD3 R90, P4, R81, R6.reuse, RZ ;  /* 0x00000006515a7210 */ /* 0x080fe20007f9e0ff */
[-C--:B------:R-:W-:Y:S01]  /*adf0*/  FMUL R45, R45, R169.reuse ;  /* 0x000000a92d2d7220 */ /* 0x080fe20000400000 */
[----:B-1----:R-:W-:Y:S01]  /*ae00*/  PRMT R72, R12, 0x7610, R72 ;  /* 0x000076100c487816 */ /* 0x002fe20000000048 */
[-C--:B------:R-:W-:Y:S01]  /*ae10*/  FMUL R12, R91, R169.reuse ;  /* 0x000000a95b0c7220 */ /* 0x080fe20000400000 */
[----:B------:R-:W-:Y:S01]  /*ae20*/  LOP3.LUT R87, R13, 0x50, RZ, 0xfc, !PT ;  /* 0x000000500d577812 */ /* 0x000fe200078efcff */
[--C-:B------:R-:W-:Y:S01]  /*ae30*/  IMAD.X R91, R15, 0x1, R7.reuse, P4 ;  /* 0x000000010f5b7824 */ /* 0x100fe200020e0607 */
[----:B------:R-:W-:Y:S01]  /*ae40*/  ISETP.GT.AND P4, PT, R0, 0x21, P2 ;  /* 0x000000210000780c */ /* 0x000fe20001784270 */
[----:B------:R0:W-:Y:S01]  /*ae50*/  @P1 STG.E.U16 desc[UR36][R84.64], R72 ;  /* 0x0000004854001986 */ /* 0x0001e2000c101524 */
[----:B--2---:R-:W-:Y:S01]  /*ae60*/  IADD3 R88, P5, R83, R6, RZ ;  /* 0x0000000653587210 */ /* 0x004fe20007fbe0ff */
[----:B------:R-:W-:Y:S01]  /*ae70*/  FMUL R46, R46, R169 ;  /* 0x000000a92e2e7220 */ /* 0x000fe20000400000 */
[----:B------:R-:W-:Y:S01]  /*ae80*/  ISETP.GT.AND P1, PT, R0, 0x28, P3 ;  /* 0x000000280000780c */ /* 0x000fe20001f24270 */
[----:B------:R1:W-:Y:S01]  /*ae90*/  @P0 STG.E.U16 desc[UR36][R90.64], R76 ;  /* 0x0000004c5a000986 */ /* 0x0003e2000c101524 */
[----:B------:R-:W-:Y:S01]  /*aea0*/  F2FP.F16.F32.PACK_AB R14, RZ, R12 ;  /* 0x0000000cff0e723e */ /* 0x000fe200000000ff */
[----:B------:R-:W-:-:S02]  /*aeb0*/  IMAD.X R89, R15, 0x1, R7, P5 ;  /* 0x000000010f597824 */ /* 0x000fc400028e0607 */
[-C--:B------:R-:W-:Y:S01]  /*aec0*/  FMUL R12, R93, R169.reuse ;  /* 0x000000a95d0c7220 */ /* 0x080fe20000400000 */
[----:B------:R-:W-:Y:S01]  /*aed0*/  IADD3 R92, P5, R87, R4, RZ ;  /* 0x00000004575c7210 */ /* 0x000fe20007fbe0ff */
[-C--:B------:R-:W-:Y:S01]  /*aee0*/  FMUL R47, R47, R169.reuse ;  /* 0x000000a92f2f7220 */ /* 0x080fe20000400000 */
[----:B------:R-:W-:Y:S01]  /*aef0*/  ISETP.GT.AND P0, PT, R0, 0x29, P3 ;  /* 0x000000290000780c */ /* 0x000fe20001f04270 */
[-C--:B------:R-:W-:Y:S01]  /*af00*/  FMUL R48, R48, R169.reuse ;  /* 0x000000a930307220 */ /* 0x080fe20000400000 */
[----:B0-----:R-:W-:Y:S01]  /*af10*/  LOP3.LUT R85, R13, 0x52, RZ, 0xfc, !PT ;  /* 0x000000520d557812 */ /* 0x001fe200078efcff */
[----:B------:R0:W-:Y:S01]  /*af20*/  @P4 STG.E.U16 desc[UR36][R88.64], R14 ;  /* 0x0000000e58004986 */ /* 0x0001e2000c101524 */
[--C-:B------:R-:W-:Y:S01]  /*af30*/  IMAD.X R93, R15, 0x1, R5.reuse, P5 ;  /* 0x000000010f5d7824 */ /* 0x100fe200028e0605 */
[----:B------:R-:W-:Y:S01]  /*af40*/  F2FP.F16.F32.PACK_AB R12, RZ, R12 ;  /* 0x0000000cff0c723e */ /* 0x000fe200000000ff */
[-C--:B------:R-:W-:Y:S01]  /*af50*/  FMUL R49, R49, R169.reuse ;  /* 0x000000a931317220 */ /* 0x080fe20000400000 */
[----:B-1----:R-:W-:Y:S01]  /*af60*/  IADD3 R90, P4, R85, R4, RZ ;  /* 0x00000004555a7210 */ /* 0x002fe20007f9e0ff */
[-C--:B------:R-:W-:Y:S01]  /*af70*/  FMUL R50, R50, R169.reuse ;  /* 0x000000a932327220 */ /* 0x080fe20000400000 */
[----:B------:R-:W-:Y:S01]  /*af80*/  PRMT R72, R12, 0x7610, R72 ;  /* 0x000076100c487816 */ /* 0x000fe20000000048 */
[----:B------:R1:W-:Y:S01]  /*af90*/  @P1 STG.E.U16 desc[UR36][R92.64], R20 ;  /* 0x000000145c001986 */ /* 0x0003e2000c101524 */
[-C--:B------:R-:W-:Y:S01]  /*afa0*/  FMUL R12, R94, R169.reuse ;  /* 0x000000a95e0c7220 */ /* 0x080fe20000400000 */
[----:B------:R-:W-:Y:S01]  /*afb0*/  IMAD.X R91, R15, 0x1, R5, P4 ;  /* 0x000000010f5b7824 */ /* 0x000fe200020e0605 */
[----:B------:R-:W-:Y:S01]  /*afc0*/  ISETP.GT.AND P1, PT, R0, 0x28, P2 ;  /* 0x000000280000780c */ /* 0x000fe20001724270 */
[-C--:B------:R-:W-:Y:S01]  /*afd0*/  FMUL R51, R51, R169.reuse ;  /* 0x000000a933337220 */ /* 0x080fe20000400000 */
[----:B------:R-:W-:Y:S01]  /*afe0*/  IADD3 R94, P4, R87, R6, RZ ;  /* 0x00000006575e7210 */ /* 0x000fe20007f9e0ff */
[-C--:B------:R-:W-:Y:S01]  /*aff0*/  FMUL R52, R52, R169.reuse ;  /* 0x000000a934347220 */ /* 0x080fe20000400000 */
[----:B------:R2:W-:Y:S01]  /*b000*/  @P0 STG.E.U16 desc[UR36][R90.64], R72 ;  /* 0x000000485a000986 */ /* 0x0005e2000c101524 */
[----:B------:R-:W-:Y:S01]  /*b010*/  ISETP.GT.AND P0, PT, R0, 0x29, P2 ;  /* 0x000000290000780c */ /* 0x000fe20001704270 */
[-C--:B------:R-:W-:Y:S01]  /*b020*/  FMUL R53, R53, R169.reuse ;  /* 0x000000a935357220 */ /* 0x080fe20000400000 */
[----:B------:R-:W-:Y:S01]  /*b030*/  F2FP.F16.F32.PACK_AB R12, RZ, R12 ;  /* 0x0000000cff0c723e */ /* 0x000fe200000000ff */
[----:B------:R-:W-:Y:S01]  /*b040*/  FMUL R54, R54, R169 ;  /* 0x000000a936367220 */ /* 0x000fe20000400000 */
[----:B0-----:R-:W-:Y:S01]  /*b050*/  F2FP.F16.F32.PACK_AB R14, RZ, R95 ;  /* 0x0000005fff0e723e */ /* 0x001fe200000000ff */
[--C-:B------:R-:W-:Y:S01]  /*b060*/  IMAD.X R95, R15, 0x1, R7.reuse, P4 ;  /* 0x000000010f5f7824 */ /* 0x100fe200020e0607 */
[----:B-1----:R-:W-:Y:S01]  /*b070*/  IADD3 R92, P5, R85, R6, RZ ;  /* 0x00000006555c7210 */ /* 0x002fe20007fbe0ff */
[-C--:B------:R-:W-:Y:S01]  /*b080*/  FMUL R55, R55, R169.reuse ;  /* 0x000000a937377220 */ /* 0x080fe20000400000 */
[----:B------:R-:W-:Y:S01]  /*b090*/  PRMT R20, R12, 0x7610, R20 ;  /* 0x000076100c147816 */ /* 0x000fe20000000014 */
[-C--:B------:R-:W-:Y:S01]  /*b0a0*/  FMUL R12, R96, R169.reuse ;  /* 0x000000a9600c7220 */ /* 0x080fe20000400000 */
[----:B------:R-:W-:Y:S01]  /*b0b0*/  LOP3.LUT R89, R13, 0x60, RZ, 0xfc, !PT ;  /* 0x000000600d597812 */ /* 0x000fe200078efcff */
[----:B------:R-:W-:Y:S01]  /*b0c0*/  IMAD.X R93, R15, 0x1, R7, P5 ;  /* 0x000000010f5d7824 */ /* 0x000fe200028e0607 */
[----:B------:R-:W-:Y:S01]  /*b0d0*/  PRMT R74, R14, 0x7610, R74 ;  /* 0x000076100e4a7816 */ /* 0x000fe2000000004a */
[----:B------:R0:W-:Y:S01]  /*b0e0*/  @P1 STG.E.U16 desc[UR36][R94.64], R20 ;  /* 0x000000145e001986 */ /* 0x0001e2000c101524 */
[----:B--2---:R-:W-:Y:S01]  /*b0f0*/  LOP3.LUT R91, R13, 0x62, RZ, 0xfc, !PT ;  /* 0x000000620d5b7812 */ /* 0x004fe200078efcff */
[-C--:B------:R-:W-:Y:S01]  /*b100*/  FMUL R56, R56, R169.reuse ;  /* 0x000000a938387220 */ /* 0x080fe20000400000 */
[----:B------:R-:W-:Y:S01]  /*b110*/  ISETP.GT.AND P1, PT, R0, 0x30, P3 ;  /* 0x000000300000780c */ /* 0x000fe20001f24270 */
[----:B------:R1:W-:Y:S01]  /*b120*/  @P0 STG.E.U16 desc[UR36][R92.64], R74 ;  /* 0x0000004a5c000986 */ /* 0x0003e2000c101524 */
[----:B------:R-:W-:Y:S01]  /*b130*/  IADD3 R96, P4, R89, R4, RZ ;  /* 0x0000000459607210 */ /* 0x000fe20007f9e0ff */
[-C--:B------:R-:W-:Y:S01]  /*b140*/  FMUL R57, R57, R169.reuse ;  /* 0x000000a939397220 */ /* 0x080fe20000400000 */
[----:B------:R-:W-:Y:S01]  /*b150*/  F2FP.F16.F32.PACK_AB R12, RZ, R12 ;  /* 0x0000000cff0c723e */ /* 0x000fe200000000ff */
[-C--:B------:R-:W-:Y:S01]  /*b160*/  FMUL R58, R58, R169.reuse ;  /* 0x000000a93a3a7220 */ /* 0x080fe20000400000 */
[----:B------:R-:W-:Y:S01]  /*b170*/  ISETP.GT.AND P0, PT, R0, 0x31, P3 ;  /* 0x000000310000780c */ /* 0x000fe20001f04270 */
[----:B------:R-:W-:Y:S01]  /*b180*/  FMUL R59, R59, R169 ;  /* 0x000000a93b3b7220 */ /* 0x000fe20000400000 */
[----:B------:R-:W-:Y:S01]  /*b190*/  F2FP.F16.F32.PACK_AB R14, RZ, R97 ;  /* 0x00000061ff0e723e */ /* 0x000fe200000000ff */
[--C-:B------:R-:W-:Y:S01]  /*b1a0*/  IMAD.X R97, R15, 0x1, R5.reuse, P4 ;  /* 0x000000010f617824 */ /* 0x100fe200020e0605 */
[----:B0-----:R-:W-:Y:S01]  /*b1b0*/  IADD3 R94, P5, R91, R4, RZ ;  /* 0x000000045b5e7210 */ /* 0x001fe20007fbe0ff */
[-C--:B------:R-:W-:Y:S01]  /*b1c0*/  FMUL R60, R60, R169.reuse ;  /* 0x000000a93c3c7220 */ /* 0x080fe20000400000 */
[----:B------:R-:W-:Y:S01]  /*b1d0*/  ISETP.GT.AND P4, PT, R0, 0x30, P2 ;  /* 0x000000300000780c */ /* 0x000fe20001784270 */
[-C--:B-1----:R-:W-:Y:S01]  /*b1e0*/  FMUL R74, R29, R169.reuse ;  /* 0x000000a91d4a7220 */ /* 0x082fe20000400000 */
[----:B------:R-:W-:Y:S01]  /*b1f0*/  PRMT R20, R12, 0x7610, R20 ;  /* 0x000076100c147816 */ /* 0x000fe20000000014 */
[----:B------:R-:W-:Y:S01]  /*b200*/  IMAD.X R95, R15, 0x1, R5, P5 ;  /* 0x000000010f5f7824 */ /* 0x000fe200028e0605 */
[----:B------:R-:W-:Y:S01]  /*b210*/  F2FP.F16.F32.PACK_AB R12, RZ, R98 ;  /* 0x00000062ff0c723e */ /* 0x000fe200000000ff */
[-C--:B------:R-:W-:Y:S01]  /*b220*/  FMUL R61, R61, R169.reuse ;  /* 0x000000a93d3d7220 */ /* 0x080fe20000400000 */
[----:B------:R-:W-:Y:S01]  /*b230*/  IADD3 R98, P5, R89, R6, RZ ;  /* 0x0000000659627210 */ /* 0x000fe20007fbe0ff */
[----:B------:R0:W-:Y:S01]  /*b240*/  @P1 STG.E.U16 desc[UR36][R96.64], R20 ;  /* 0x0000001460001986 */ /* 0x0001e2000c101524 */
[----:B------:R-:W-:Y:S01]  /*b250*/  PRMT R72, R14, 0x7610, R72 ;  /* 0x000076100e487816 */ /* 0x000fe20000000048 */
[----:B------:R-:W-:Y:S01]  /*b260*/  FMUL R62, R62, R169 ;  /* 0x000000a93e3e7220 */ /* 0x000fe20000400000 */
[----:B------:R-:W-:Y:S01]  /*b270*/  F2FP.F16.F32.PACK_AB R14, RZ, R99 ;  /* 0x00000063ff0e723e */ /* 0x000fe200000000ff */
[--C-:B------:R-:W-:Y:S01]  /*b280*/  IMAD.X R99, R15, 0x1, R7.reuse, P5 ;  /* 0x000000010f637824 */ /* 0x100fe200028e0607 */
[----:B------:R-:W-:Y:S01]  /*b290*/  LOP3.LUT R93, R13, 0x70, RZ, 0xfc, !PT ;  /* 0x000000700d5d7812 */ /* 0x000fe200078efcff */
[----:B------:R1:W-:Y:S01]  /*b2a0*/  @P0 STG.E.U16 desc[UR36][R94.64], R72 ;  /* 0x000000485e000986 */ /* 0x0003e2000c101524 */
[C---:B------:R-:W-:Y:S01]  /*b2b0*/  ISETP.GT.AND P1, PT, R0.reuse, 0x31, P2 ;  /* 0x000000310000780c */ /* 0x040fe20001724270 */
[-C--:B------:R-:W-:Y:S01]  /*b2c0*/  FMUL R63, R63, R169.reuse ;  /* 0x000000a93f3f7220 */ /* 0x080fe20000400000 */
[----:B------:R-:W-:Y:S01]  /*b2d0*/  ISETP.GT.AND P0, PT, R0, 0x38, P3 ;  /* 0x000000380000780c */ /* 0x000fe20001f04270 */
[-C--:B------:R-:W-:Y:S01]  /*b2e0*/  FMUL R64, R64, R169.reuse ;  /* 0x000000a940407220 */ /* 0x080fe20000400000 */
[----:B------:R-:W-:Y:S01]  /*b2f0*/  F2FP.F16.F32.PACK_AB R102, RZ, R102 ;  /* 0x00000066ff66723e */ /* 0x000fe200000000ff */
[-C--:B------:R-:W-:Y:S01]  /*b300*/  FMUL R65, R65, R169.reuse ;  /* 0x000000a941417220 */ /* 0x080fe20000400000 */
[----:B0-----:R-:W-:Y:S01]  /*b310*/  PRMT R20, R12, 0x7610, R20 ;  /* 0x000076100c147816 */ /* 0x001fe20000000014 */
[-C--:B------:R-:W-:Y:S01]  /*b320*/  FMUL R12, R101, R169.reuse ;  /* 0x000000a9650c7220 */ /* 0x080fe20000400000 */
[----:B------:R-:W-:Y:S01]  /*b330*/  IADD3 R96, P5, R91, R6, RZ ;  /* 0x000000065b607210 */ /* 0x000fe20007fbe0ff */
[----:B------:R-:W-:Y:S01]  /*b340*/  FMUL R66, R66, R169 ;  /* 0x000000a942427220 */ /* 0x000fe20000400000 */
[----:B------:R-:W-:Y:S01]  /*b350*/  F2FP.F16.F32.PACK_AB R103, RZ, R103 ;  /* 0x00000067ff67723e */ /* 0x000fe200000000ff */
[----:B------:R0:W-:Y:S01]  /*b360*/  @P4 STG.E.U16 desc[UR36][R98.64], R20 ;  /* 0x0000001462004986 */ /* 0x0001e2000c101524 */
[----:B-1----:R-:W-:Y:S01]  /*b370*/  PRMT R72, R14, 0x7610, R72 ;  /* 0x000076100e487816 */ /* 0x002fe20000000048 */
[----:B------:R-:W-:Y:S01]  /*b380*/  IMAD.X R97, R15, 0x1, R7, P5 ;  /* 0x000000010f617824 */ /* 0x000fe200028e0607 */
[----:B------:R-:W-:Y:S01]  /*b390*/  F2FP.F16.F32.PACK_AB R14, RZ, R100 ;  /* 0x00000064ff0e723e */ /* 0x000fe200000000ff */
[-C--:B------:R-:W-:Y:S01]  /*b3a0*/  FMUL R67, R67, R169.reuse ;  /* 0x000000a943437220 */ /* 0x080fe20000400000 */
[-C--:B------:R-:W-:Y:S01]  /*b3b0*/  IADD3 R100, P4, R93, R4.reuse, RZ ;  /* 0x000000045d647210 */ /* 0x080fe20007f9e0ff */
[-C--:B------:R-:W-:Y:S01]  /*b3c0*/  FMUL R68, R68, R169.reuse ;  /* 0x000000a944447220 */ /* 0x080fe20000400000 */
[----:B------:R-:W-:Y:S01]  /*b3d0*/  LOP3.LUT R95, R13, 0x72, RZ, 0xfc, !PT ;  /* 0x000000720d5f7812 */ /* 0x000fe200078efcff */
[----:B------:R1:W-:Y:S01]  /*b3e0*/  @P1 STG.E.U16 desc[UR36][R96.64], R72 ;  /* 0x0000004860001986 */ /* 0x0003e2000c101524 */
[----:B------:R-:W-:Y:S01]  /*b3f0*/  ISETP.GT.AND P1, PT, R0, 0x39, P3 ;  /* 0x000000390000780c */ /* 0x000fe20001f24270 */
[--C-:B------:R-:W-:Y:S01]  /*b400*/  IMAD.X R101, R15, 0x1, R5.reuse, P4 ;  /* 0x000000010f657824 */ /* 0x100fe200020e0605 */
[----:B------:R-:W-:Y:S01]  /*b410*/  IADD3 R120, P4, R95, R4, RZ ;  /* 0x000000045f787210 */ /* 0x000fe20007f9e0ff */
[-C--:B------:R-:W-:Y:S01]  /*b420*/  FMUL R69, R69, R169.reuse ;  /* 0x000000a945457220 */ /* 0x080fe20000400000 */
[----:B------:R-:W-:Y:S01]  /*b430*/  F2FP.F16.F32.PACK_AB R12, RZ, R12 ;  /* 0x0000000cff0c723e */ /* 0x000fe200000000ff */
[-C--:B------:R-:W-:Y:S01]  /*b440*/  FMUL R70, R70, R169.reuse ;  /* 0x000000a946467220 */ /* 0x080fe20000400000 */
[----:B------:R2:W-:Y:S01]  /*b450*/  @P0 STG.E.U16 desc[UR36][R100.64], R14 ;  /* 0x0000000e64000986 */ /* 0x0005e2000c101524 */
[----:B------:R-:W-:Y:S01]  /*b460*/  IMAD.X R121, R15, 0x1, R5, P4 ;  /* 0x000000010f797824 */ /* 0x000fe200020e0605 */
[----:B------:R-:W-:Y:S01]  /*b470*/  ISETP.GT.AND P0, PT, R0, 0x38, P2 ;  /* 0x000000380000780c */ /* 0x000fe20001704270 */
[----:B------:R-:W-:Y:S01]  /*b480*/  FMUL R71, R71, R169 ;  /* 0x000000a947477220 */ /* 0x000fe20000400000 */
[----:B0-----:R-:W-:-:S02]  /*b490*/  PRMT R20, R102, 0x7610, R20 ;  /* 0x0000761066147816 */ /* 0x001fc40000000014 */
[----:B-1----:R-:W-:Y:S01]  /*b4a0*/  IADD3 R96, P4, R93, R6, RZ ;  /* 0x000000065d607210 */ /* 0x002fe20007f9e0ff */
[----:B------:R0:W-:Y:S01]  /*b4b0*/  @P1 STG.E.U16 desc[UR36][R120.64], R12 ;  /* 0x0000000c78001986 */ /* 0x0001e2000c101524 */
[----:B------:R-:W-:Y:S02]  /*b4c0*/  F2FP.F16.F32.PACK_AB R104, RZ, R104 ;  /* 0x00000068ff68723e */ /* 0x000fe400000000ff */
[----:B------:R-:W-:Y:S01]  /*b4d0*/  LOP3.LUT R99, R13, 0x80, RZ, 0xfc, !PT ;  /* 0x000000800d637812 */ /* 0x000fe200078efcff */
[--C-:B------:R-:W-:Y:S01]  /*b4e0*/  IMAD.X R97, R15, 0x1, R7.reuse, P4 ;  /* 0x000000010f617824 */ /* 0x100fe200020e0607 */
[C---:B------:R-:W-:Y:S02]  /*b4f0*/  ISETP.GT.AND P4, PT, R0.reuse, 0x39, P2 ;  /* 0x000000390000780c */ /* 0x040fe40001784270 */
[----:B--2---:R-:W-:Y:S02]  /*b500*/  IADD3 R100, P5, R95, R6, RZ ;  /* 0x000000065f647210 */ /* 0x004fe40007fbe0ff */
[----:B------:R-:W-:Y:S01]  /*b510*/  PRMT R14, R103, 0x7610, R14 ;  /* 0x00007610670e7816 */ /* 0x000fe2000000000e */
[----:B------:R1:W-:Y:S01]  /*b520*/  @P0 STG.E.U16 desc[UR36][R96.64], R20 ;  /* 0x0000001460000986 */ /* 0x0003e2000c101524 */
[C---:B------:R-:W-:Y:S01]  /*b530*/  ISETP.GT.AND P1, PT, R0.reuse, 0x40, P3 ;  /* 0x000000400000780c */ /* 0x040fe20001f24270 */
[----:B------:R-:W-:Y:S01]  /*b540*/  IMAD.X R101, R15, 0x1, R7, P5 ;  /* 0x000000010f657824 */ /* 0x000fe200028e0607 */
[----:B------:R-:W-:-:S02]  /*b550*/  ISETP.GT.AND P0, PT, R0, 0x41, P3 ;  /* 0x000000410000780c */ /* 0x000fc40001f04270 */
[----:B------:R-:W-:Y:S02]  /*b560*/  IADD3 R102, P5, R99, R4, RZ ;  /* 0x0000000463667210 */ /* 0x000fe40007fbe0ff */
[----:B0-----:R-:W-:Y:S01]  /*b570*/  F2FP.F16.F32.PACK_AB R12, RZ, R105 ;  /* 0x00000069ff0c723e */ /* 0x001fe200000000ff */
[----:B------:R0:W-:Y:S01]  /*b580*/  @P4 STG.E.U16 desc[UR36][R100.64], R14 ;  /* 0x0000000e64004986 */ /* 0x0001e2000c101524 */
[----:B------:R-:W-:Y:S01]  /*b590*/  F2FP.F16.F32.PACK_AB R108, RZ, R108 ;  /* 0x0000006cff6c723e */ /* 0x000fe200000000ff */
[----:B------:R-:W-:Y:S01]  /*b5a0*/  IMAD.X R103, R15, 0x1, R5, P5 ;  /* 0x000000010f677824 */ /* 0x000fe200028e0605 */
[----:B------:R-:W-:Y:S01]  /*b5b0*/  PRMT R72, R12, 0x7610, R72 ;  /* 0x000076100c487816 */ /* 0x000fe20000000048 */
[----:B------:R-:W-:Y:S01]  /*b5c0*/  FMUL R12, R106, R169 ;  /* 0x000000a96a0c7220 */ /* 0x000fe20000400000 */
[----:B-1----:R-:W-:Y:S02]  /*b5d0*/  LOP3.LUT R97, R13, 0x82, RZ, 0xfc, !PT ;  /* 0x000000820d617812 */ /* 0x002fe400078efcff */
[----:B------:R-:W-:-:S02]  /*b5e0*/  PRMT R20, R104, 0x7610, R20 ;  /* 0x0000761068147816 */ /* 0x000fc40000000014 */
[C---:B------:R-:W-:Y:S02]  /*b5f0*/  IADD3 R104, P4, R97.reuse, R4, RZ ;  /* 0x0000000461687210 */ /* 0x040fe40007f9e0ff */
[-C--:B------:R-:W-:Y:S01]  /*b600*/  IADD3 R120, P5, R97, R6.reuse, RZ ;  /* 0x0000000661787210 */ /* 0x080fe20007fbe0ff */
[----:B------:R1:W-:Y:S01]  /*b610*/  @P1 STG.E.U16 desc[UR36][R102.64], R20 ;  /* 0x0000001466001986 */ /* 0x0003e2000c101524 */
[C---:B------:R-:W-:Y:S01]  /*b620*/  ISETP.GT.AND P1, PT, R0.reuse, 0x40, P2 ;  /* 0x000000400000780c */ /* 0x040fe20001724270 */
[----:B------:R-:W-:Y:S01]  /*b630*/  IMAD.X R105, R15, 0x1, R5, P4 ;  /* 0x000000010f697824 */ /* 0x000fe200020e0605 */
[----:B------:R-:W-:Y:S01]  /*b640*/  IADD3 R106, P4, R99, R6, RZ ;  /* 0x00000006636a7210 */ /* 0x000fe20007f9e0ff */
[C-C-:B------:R-:W-:Y:S01]  /*b650*/  IMAD.X R121, R15.reuse, 0x1, R7.reuse, P5 ;  /* 0x000000010f797824 */ /* 0x140fe200028e0607 */
[----:B0-----:R-:W-:Y:S02]  /*b660*/  F2FP.F16.F32.PACK_AB R14, RZ, R107 ;  /* 0x0000006bff0e723e */ /* 0x001fe400000000ff */
[----:B------:R0:W-:Y:S01]  /*b670*/  @P0 STG.E.U16 desc[UR36][R104.64], R72 ;  /* 0x0000004868000986 */ /* 0x0001e2000c101524 */
[----:B------:R-:W-:Y:S01]  /*b680*/  ISETP.GT.AND P0, PT, R0, 0x41, P2 ;  /* 0x000000410000780c */ /* 0x000fe20001704270 */
[----:B------:R-:W-:Y:S01]  /*b690*/  IMAD.X R107, R15, 0x1, R7, P4 ;  /* 0x000000010f6b7824 */ /* 0x000fe200020e0607 */
[----:B------:R-:W-:-:S02]  /*b6a0*/  F2FP.F16.F32.PACK_AB R12, RZ, R12 ;  /* 0x0000000cff0c723e */ /* 0x000fc400000000ff */
[C---:B-1----:R-:W-:Y:S02]  /*b6b0*/  LOP3.LUT R103, R13.reuse, 0x90, RZ, 0xfc, !PT ;  /* 0x000000900d677812 */ /* 0x042fe400078efcff */
[----:B------:R-:W-:Y:S01]  /*b6c0*/  LOP3.LUT R101, R13, 0x92, RZ, 0xfc, !PT ;  /* 0x000000920d657812 */ /* 0x000fe200078efcff */
[----:B------:R1:W-:Y:S01]  /*b6d0*/  @P1 STG.E.U16 desc[UR36][R106.64], R12 ;  /* 0x0000000c6a001986 */ /* 0x0003e2000c101524 */
[----:B------:R-:W-:Y:S02]  /*b6e0*/  ISETP.GT.AND P1, PT, R0, 0x48, P3 ;  /* 0x000000480000780c */ /* 0x000fe40001f24270 */
[----:B------:R-:W-:Y:S02]  /*b6f0*/  PRMT R20, R108, 0x7610, R20 ;  /* 0x000076106c147816 */ /* 0x000fe40000000014 */
[----:B0-----:R-:W-:Y:S01]  /*b700*/  IADD3 R104, P4, R103, R4, RZ ;  /* 0x0000000467687210 */ /* 0x001fe20007f9e0ff */
[----:B------:R0:W-:Y:S01]  /*b710*/  @P0 STG.E.U16 desc[UR36][R120.64], R14 ;  /* 0x0000000e78000986 */ /* 0x0001e2000c101524 */
[----:B------:R-:W-:-:S02]  /*b720*/  ISETP.GT.AND P0, PT, R0, 0x49, P3 ;  /* 0x000000490000780c */ /* 0x000fc40001f04270 */
[----:B------:R-:W-:Y:S01]  /*b730*/  F2FP.F16.F32.PACK_AB R109, RZ, R109 ;  /* 0x0000006dff6d723e */ /* 0x000fe200000000ff */
[--C-:B------:R-:W-:Y:S01]  /*b740*/  IMAD.X R105, R15, 0x1, R5.reuse, P4 ;  /* 0x000000010f697824 */ /* 0x100fe200020e0605 */
[C---:B------:R-:W-:Y:S02]  /*b750*/  ISETP.GT.AND P4, PT, R0.reuse, 0x48, P2 ;  /* 0x000000480000780c */ /* 0x040fe40001784270 */
[----:B-1----:R-:W-:Y:S02]  /*b760*/  IADD3 R106, P5, R101, R4, RZ ;  /* 0x00000004656a7210 */ /* 0x002fe40007fbe0ff */
[----:B------:R-:W-:Y:S01]  /*b770*/  F2FP.F16.F32.PACK_AB R12, RZ, R110 ;  /* 0x0000006eff0c723e */ /* 0x000fe200000000ff */
[----:B------:R1:W-:Y:S01]  /*b780*/  @P1 STG.E.U16 desc[UR36][R104.64], R20 ;  /* 0x0000001468001986 */ /* 0x0003e2000c101524 */
[----:B------:R-:W-:Y:S01]  /*b790*/  ISETP.GT.AND P1, PT, R0, 0x49, P2 ;  /* 0x000000490000780c */ /* 0x000fe20001724270 */
[----:B------:R-:W-:Y:S01]  /*b7a0*/  IMAD.X R107, R15, 0x1, R5, P5 ;  /* 0x000000010f6b7824 */ /* 0x000fe200028e0605 */
[----:B------:R-:W-:-:S02]  /*b7b0*/  IADD3 R108, P5, R103, R6, RZ ;  /* 0x00000006676c7210 */ /* 0x000fc40007fbe0ff */
[----:B0-----:R-:W-:Y:S02]  /*b7c0*/  F2FP.F16.F32.PACK_AB R14, RZ, R112 ;  /* 0x00000070ff0e723e */ /* 0x001fe400000000ff */
[----:B------:R0:W-:Y:S01]  /*b7d0*/  @P0 STG.E.U16 desc[UR36][R106.64], R109 ;  /* 0x0000006d6a000986 */ /* 0x0001e2000c101524 */
[----:B------:R-:W-:Y:S02]  /*b7e0*/  F2FP.F16.F32.PACK_AB R111, RZ, R111 ;  /* 0x0000006fff6f723e */ /* 0x000fe400000000ff */
[----:B------:R-:W-:Y:S02]  /*b7f0*/  ISETP.GT.AND P0, PT, R0, 0x50, P3 ;  /* 0x000000500000780c */ /* 0x000fe40001f04270 */
[----:B-1----:R-:W-:Y:S01]  /*b800*/  PRMT R20, R12, 0x7610, R20 ;  /* 0x000076100c147816 */ /* 0x002fe20000000014 */
[----:B------:R-:W-:Y:S01]  /*b810*/  FMUL R12, R113, R169 ;  /* 0x000000a9710c7220 */ /* 0x000fe20000400000 */
[----:B------:R-:W-:Y:S02]  /*b820*/  LOP3.LUT R105, R13, 0xa0, RZ, 0xfc, !PT ;  /* 0x000000a00d697812 */ /* 0x000fe400078efcff */
[----:B------:R-:W-:-:S02]  /*b830*/  PRMT R72, R111, 0x7610, R72 ;  /* 0x000076106f487816 */ /* 0x000fc40000000048 */
[----:B------:R-:W-:Y:S01]  /*b840*/  F2FP.F16.F32.PACK_AB R12, RZ, R12 ;  /* 0x0000000cff0c723e */ /* 0x000fe200000000ff */
[--C-:B0-----:R-:W-:Y:S01]  /*b850*/  IMAD.X R109, R15, 0x1, R7.reuse, P5 ;  /* 0x000000010f6d7824 */ /* 0x101fe200028e0607 */
[----:B------:R-:W-:Y:S02]  /*b860*/  IADD3 R110, P5, R101, R6, RZ ;  /* 0x00000006656e7210 */ /* 0x000fe40007fbe0ff */
[----:B------:R-:W-:Y:S02]  /*b870*/  LOP3.LUT R107, R13, 0xa2, RZ, 0xfc, !PT ;  /* 0x000000a20d6b7812 */ /* 0x000fe400078efcff */
[----:B------:R0:W-:Y:S01]  /*b880*/  @P4 STG.E.U16 desc[UR36][R108.64], R20 ;  /* 0x000000146c004986 */ /* 0x0001e2000c101524 */
[----:B------:R-:W-:Y:S01]  /*b890*/  IADD3 R112, P4, R105, R4, RZ ;  /* 0x0000000469707210 */ /* 0x000fe20007f9e0ff */
[C---:B------:R-:W-:Y:S01]  /*b8a0*/  IMAD.X R111, R15.reuse, 0x1, R7, P5 ;  /* 0x000000010f6f7824 */ /* 0x040fe200028e0607 */
[----:B------:R-:W-:Y:S02]  /*b8b0*/  F2FP.F16.F32.PACK_AB R114, RZ, R114 ;  /* 0x00000072ff72723e */ /* 0x000fe400000000ff */
[----:B------:R-:W-:Y:S01]  /*b8c0*/  F2FP.F16.F32.PACK_AB R115, RZ, R115 ;  /* 0x00000073ff73723e */ /* 0x000fe200000000ff */
[----:B------:R-:W-:Y:S01]  /*b8d0*/  IMAD.X R113, R15, 0x1, R5, P4 ;  /* 0x000000010f717824 */ /* 0x000fe200020e0605 */
[----:B------:R1:W-:Y:S01]  /*b8e0*/  @P1 STG.E.U16 desc[UR36][R110.64], R72 ;  /* 0x000000486e001986 */ /* 0x0003e2000c101524 */
[----:B------:R-:W-:-:S02]  /*b8f0*/  ISETP.GT.AND P1, PT, R0, 0x51, P3 ;  /* 0x000000510000780c */ /* 0x000fc40001f24270 */
[----:B------:R-:W-:Y:S01]  /*b900*/  F2FP.F16.F32.PACK_AB R116, RZ, R116 ;  /* 0x00000074ff74723e */ /* 0x000fe200000000ff */
[----:B------:R2:W-:Y:S01]  /*b910*/  @P0 STG.E.U16 desc[UR36][R112.64], R14 ;  /* 0x0000000e70000986 */ /* 0x0005e2000c101524 */
[----:B0-----:R-:W-:Y:S01]  /*b920*/  IADD3 R108, P4, R107, R4, RZ ;  /* 0x000000046b6c7210 */ /* 0x001fe20007f9e0ff */
[----:B------:R-:W-:Y:S01]  /*b930*/  FMUL R20, R27, R169 ;  /* 0x000000a91b147220 */ /* 0x000fe20000400000 */
[----:B------:R-:W-:Y:S02]  /*b940*/  ISETP.GT.AND P0, PT, R0, 0x50, P2 ;  /* 0x000000500000780c */ /* 0x000fe40001704270 */
[----:B------:R-:W-:Y:S01]  /*b950*/  F2FP.F16.F32.PACK_AB R117, RZ, R117 ;  /* 0x00000075ff75723e */ /* 0x000fe200000000ff */
[----:B------:R-:W-:Y:S01]  /*b960*/  IMAD.X R109, R15, 0x1, R5, P4 ;  /* 0x000000010f6d7824 */ /* 0x000fe200020e0605 */
[----:B------:R-:W-:Y:S01]  /*b970*/  F2FP.F16.F32.PACK_AB R118, RZ, R118 ;  /* 0x00000076ff76723e */ /* 0x000fe200000000ff */
[----:B-1----:R-:W-:Y:S01]  /*b980*/  FMUL R72, R28, R169 ;  /* 0x000000a91c487220 */ /* 0x002fe20000400000 */
[----:B------:R-:W-:-:S02]  /*b990*/  IADD3 R110, P4, R105, R6, RZ ;  /* 0x00000006696e7210 */ /* 0x000fc40007f9e0ff */
[----:B------:R0:W-:Y:S01]  /*b9a0*/  @P1 STG.E.U16 desc[UR36][R108.64], R12 ;  /* 0x0000000c6c001986 */ /* 0x0001e2000c101524 */
[----:B--2---:R-:W-:Y:S01]  /*b9b0*/  IADD3 R112, P5, R107, R6, RZ ;  /* 0x000000066b707210 */ /* 0x004fe20007fbe0ff */
[-C--:B------:R-:W-:Y:S01]  /*b9c0*/  FMUL R14, R26, R169.reuse ;  /* 0x000000a91a0e7220 */ /* 0x080fe20000400000 */
[C-C-:B------:R-:W-:Y:S01]  /*b9d0*/  IMAD.X R111, R15.reuse, 0x1, R7.reuse, P4 ;  /* 0x000000010f6f7824 */ /* 0x140fe200020e0607 */
[----:B------:R-:W-:Y:S02]  /*b9e0*/  ISETP.GT.AND P4, PT, R0, 0x51, P2 ;  /* 0x000000510000780c */ /* 0x000fe40001784270 */
[----:B------:R-:W-:Y:S01]  /*b9f0*/  IMAD.X R113, R15, 0x1, R7, P5 ;  /* 0x000000010f717824 */ /* 0x000fe200028e0607 */
[C---:B------:R-:W-:Y:S01]  /*ba00*/  ISETP.GT.AND P1, PT, R3.reuse, 0x100, PT ;  /* 0x000001000300780c */ /* 0x040fe20003f24270 */
[----:B------:R-:W-:Y:S01]  /*ba10*/  @P0 STG.E.U16 desc[UR36][R110.64], R114 ;  /* 0x000000726e000986 */ /* 0x000fe2000c101524 */
[----:B------:R-:W-:Y:S02]  /*ba20*/  ISETP.GT.AND P0, PT, R3, 0x108, PT ;  /* 0x000001080300780c */ /* 0x000fe40003f04270 */
[----:B------:R-:W-:Y:S01]  /*ba30*/  LOP3.LUT R3, R13, 0xb2, RZ, 0xfc, !PT ;  /* 0x000000b20d037812 */ /* 0x000fe200078efcff */
[----:B0-----:R-:W-:Y:S01]  /*ba40*/  FMUL R12, R25, R169 ;  /* 0x000000a9190c7220 */ /* 0x001fe20000400000 */
[----:B------:R-:W-:-:S02]  /*ba50*/  LOP3.LUT R25, R13, 0xb0, RZ, 0xfc, !PT ;  /* 0x000000b00d197812 */ /* 0x000fc400078efcff */
[----:B------:R-:W-:Y:S02]  /*ba60*/  F2FP.F16.F32.PACK_AB R119, RZ, R119 ;  /* 0x00000077ff77723e */ /* 0x000fe400000000ff */
[----:B------:R-:W-:Y:S01]  /*ba70*/  @P4 STG.E.U16 desc[UR36][R112.64], R115 ;  /* 0x0000007370004986 */ /* 0x000fe2000c101524 */
[C---:B------:R-:W-:Y:S02]  /*ba80*/  ISETP.GT.AND P4, PT, R0.reuse, 0x58, P3 ;  /* 0x000000580000780c */ /* 0x040fe40001f84270 */
[----:B------:R-:W-:Y:S02]  /*ba90*/  IADD3 R26, P5, R25, R4, RZ ;  /* 0x00000004191a7210 */ /* 0x000fe40007fbe0ff */
[----:B------:R-:W-:Y:S02]  /*baa0*/  ISETP.GT.AND P3, PT, R0, 0x59, P3 ;  /* 0x000000590000780c */ /* 0x000fe40001f64270 */
[----:B------:R-:W-:Y:S01]  /*bab0*/  F2FP.F16.F32.PACK_AB R24, RZ, R24 ;  /* 0x00000018ff18723e */ /* 0x000fe200000000ff */
[----:B------:R-:W-:Y:S01]  /*bac0*/  IMAD.X R27, R15, 0x1, R5, P5 ;  /* 0x000000010f1b7824 */ /* 0x000fe200028e0605 */
[----:B------:R-:W-:-:S02]  /*bad0*/  IADD3 R4, P5, R3, R4, RZ ;  /* 0x0000000403047210 */ /* 0x000fc40007fbe0ff */
[----:B------:R-:W-:Y:S02]  /*bae0*/  F2FP.F16.F32.PACK_AB R14, RZ, R14 ;  /* 0x0000000eff0e723e */ /* 0x000fe400000000ff */
[----:B------:R-:W-:Y:S01]  /*baf0*/  F2FP.F16.F32.PACK_AB R20, RZ, R20 ;  /* 0x00000014ff14723e */ /* 0x000fe200000000ff */
[----:B------:R-:W-:Y:S01]  /*bb00*/  IMAD.X R5, R15, 0x1, R5, P5 ;  /* 0x000000010f057824 */ /* 0x000fe200028e0605 */
[----:B------:R-:W-:Y:S01]  /*bb10*/  @P4 STG.E.U16 desc[UR36][R26.64], R116 ;  /* 0x000000741a004986 */ /* 0x000fe2000c101524 */
[-C--:B------:R-:W-:Y:S02]  /*bb20*/  IADD3 R28, P4, R25, R6.reuse, RZ ;  /* 0x00000006191c7210 */ /* 0x080fe40007f9e0ff */
[----:B------:R-:W-:Y:S01]  /*bb30*/  IADD3 R6, P5, R3, R6, RZ ;  /* 0x0000000603067210 */ /* 0x000fe20007fbe0ff */
[----:B------:R0:W-:Y:S01]  /*bb40*/  @P3 STG.E.U16 desc[UR36][R4.64], R117 ;  /* 0x0000007504003986 */ /* 0x0001e2000c101524 */
[C---:B------:R-:W-:Y:S01]  /*bb50*/  ISETP.GT.AND P3, PT, R0.reuse, 0x58, P2 ;  /* 0x000000580000780c */ /* 0x040fe20001764270 */
[C-C-:B------:R-:W-:Y:S01]  /*bb60*/  IMAD.X R29, R15.reuse, 0x1, R7.reuse, P4 ;  /* 0x000000010f1d7824 */ /* 0x140fe200020e0607 */
[C---:B------:R-:W-:Y:S01]  /*bb70*/  ISETP.GT.AND P2, PT, R0.reuse, 0x59, P2 ;  /* 0x000000590000780c */ /* 0x040fe20001744270 */
[----:B------:R-:W-:Y:S01]  /*bb80*/  IMAD.X R7, R15, 0x1, R7, P5 ;  /* 0x000000010f077824 */ /* 0x000fe200028e0607 */
[----:B------:R-:W-:-:S02]  /*bb90*/  ISETP.GT.AND P4, PT, R0, RZ, P1 ;  /* 0x000000ff0000720c */ /* 0x000fc40000f84270 */
[----:B------:R-:W-:Y:S02]  /*bba0*/  F2FP.F16.F32.PACK_AB R72, RZ, R72 ;  /* 0x00000048ff48723e */ /* 0x000fe400000000ff */
[----:B------:R-:W-:Y:S02]  /*bbb0*/  F2FP.F16.F32.PACK_AB R74, RZ, R74 ;  /* 0x0000004aff4a723e */ /* 0x000fe400000000ff */
[----:B------:R-:W-:Y:S02]  /*bbc0*/  F2FP.F16.F32.PACK_AB R30, RZ, R30 ;  /* 0x0000001eff1e723e */ /* 0x000fe400000000ff */
[----:B0-----:R-:W-:Y:S01]  /*bbd0*/  IADD3 R4, P5, R13, R8, RZ ;  /* 0x000000080d047210 */ /* 0x001fe20007fbe0ff */
[----:B------:R-:W-:Y:S01]  /*bbe0*/  @P3 STG.E.U16 desc[UR36][R28.64], R118 ;  /* 0x000000761c003986 */ /* 0x000fe2000c101524 */
[C---:B------:R-:W-:Y:S02]  /*bbf0*/  ISETP.GT.AND P3, PT, R0.reuse, RZ, P0 ;  /* 0x000000ff0000720c */ /* 0x040fe40000764270 */
[----:B------:R-:W-:Y:S01]  /*bc00*/  F2FP.F16.F32.PACK_AB R31, RZ, R31 ;  /* 0x0000001fff1f723e */ /* 0x000fe200000000ff */
[----:B------:R-:W-:Y:S01]  /*bc10*/  IMAD.X R5, R15, 0x1, R9, P5 ;  /* 0x000000010f057824 */ /* 0x000fe200028e0609 */
[----:B------:R-:W-:Y:S01]  /*bc20*/  @P2 STG.E.U16 desc[UR36][R6.64], R119 ;  /* 0x0000007706002986 */ /* 0x000fe2000c101524 */
[----:B------:R-:W-:-:S02]  /*bc30*/  ISETP.GT.AND P2, PT, R0, 0x1, P1 ;  /* 0x000000010000780c */ /* 0x000fc40000f44270 */
[----:B------:R-:W-:Y:S01]  /*bc40*/  F2FP.F16.F32.PACK_AB R32, RZ, R32 ;  /* 0x00000020ff20723e */ /* 0x000fe200000000ff */
[----:B------:R0:W-:Y:S01]  /*bc50*/  @P4 STG.E.U16 desc[UR36][R4.64], R24 ;  /* 0x0000001804004986 */ /* 0x0001e2000c101524 */
[----:B------:R-:W-:Y:S02]  /*bc60*/  IADD3 R26, P4, R13, R10, RZ ;  /* 0x0000000a0d1a7210 */ /* 0x000fe40007f9e0ff */
[----:B------:R-:W-:Y:S02]  /*bc70*/  F2FP.F16.F32.PACK_AB R33, RZ, R33 ;  /* 0x00000021ff21723e */ /* 0x000fe400000000ff */
[----:B------:R-:W-:Y:S01]  /*bc80*/  F2FP.F16.F32.PACK_AB R34, RZ, R34 ;  /* 0x00000022ff22723e */ /* 0x000fe200000000ff */
[----:B------:R-:W-:Y:S01]  /*bc90*/  IMAD.X R27, R15, 0x1, R11, P4 ;  /* 0x000000010f1b7824 */ /* 0x000fe200020e060b */
[----:B------:R-:W-:Y:S02]  /*bca0*/  F2FP.F16.F32.PACK_AB R35, RZ, R35 ;  /* 0x00000023ff23723e */ /* 0x000fe400000000ff */
[----:B------:R-:W-:-:S02]  /*bcb0*/  F2FP.F16.F32.PACK_AB R36, RZ, R36 ;  /* 0x00000024ff24723e */ /* 0x000fc400000000ff */
[----:B------:R-:W-:Y:S02]  /*bcc0*/  F2FP.F16.F32.PACK_AB R37, RZ, R37 ;  /* 0x00000025ff25723e */ /* 0x000fe400000000ff */
[----:B0-----:R-:W-:Y:S02]  /*bcd0*/  F2FP.F16.F32.PACK_AB R5, RZ, R12 ;  /* 0x0000000cff05723e */ /* 0x001fe400000000ff */
[C---:B------:R-:W-:Y:S02]  /*bce0*/  IADD3 R12, P5, R17.reuse, R8, RZ ;  /* 0x00000008110c7210 */ /* 0x040fe40007fbe0ff */
[----:B------:R-:W-:Y:S02]  /*bcf0*/  IADD3 R4, P4, R17, R10, RZ ;  /* 0x0000000a11047210 */ /* 0x000fe40007f9e0ff */
[----:B------:R-:W-:Y:S01]  /*bd00*/  PRMT R7, R5, 0x7610, R7 ;  /* 0x0000761005077816 */ /* 0x000fe20000000007 */
[C---:B------:R-:W-:Y:S01]  /*bd10*/  IMAD.X R13, R15.reuse, 0x1, R9, P5 ;  /* 0x000000010f0d7824 */ /* 0x040fe200028e0609 */
[----:B------:R-:W-:Y:S01]  /*bd20*/  ISETP.GT.AND P5, PT, R0, 0x1, P0 ;  /* 0x000000010000780c */ /* 0x000fe200007a4270 */
[----:B------:R-:W-:Y:S01]  /*bd30*/  IMAD.X R5, R15, 0x1, R11, P4 ;  /* 0x000000010f057824 */ /* 0x000fe200020e060b */
[----:B------:R-:W-:-:S02]  /*bd40*/  IADD3 R28, P4, R21, R8, RZ ;  /* 0x00000008151c7210 */ /* 0x000fc40007f9e0ff */
[----:B------:R0:W-:Y:S01]  /*bd50*/  @P2 STG.E.U16 desc[UR36][R12.64], R7 ;  /* 0x000000070c002986 */ /* 0x0001e2000c101524 */
[C---:B------:R-:W-:Y:S02]  /*bd60*/  ISETP.GT.AND P2, PT, R0.reuse, 0x8, P1 ;  /* 0x000000080000780c */ /* 0x040fe40000f44270 */
[----:B------:R-:W-:Y:S01]  /*bd70*/  IMAD.X R29, R15, 0x1, R9, P4 ;  /* 0x000000010f1d7824 */ /* 0x000fe200020e0609 */
[----:B------:R-:W-:Y:S01]  /*bd80*/  @P3 STG.E.U16 desc[UR36][R26.64], R14 ;  /* 0x0000000e1a003986 */ /* 0x000fe2000c101524 */
[----:B------:R-:W-:Y:S02]  /*bd90*/  ISETP.GT.AND P3, PT, R0, 0x9, P1 ;  /* 0x000000090000780c */ /* 0x000fe40000f64270 */
[----:B------:R-:W-:Y:S02]  /*bda0*/  F2FP.F16.F32.PACK_AB R38, RZ, R38 ;  /* 0x00000026ff26723e */ /* 0x000fe400000000ff */
[----:B------:R1:W-:Y:S01]  /*bdb0*/  @P5 STG.E.U16 desc[UR36][R4.64], R20 ;  /* 0x0000001404005986 */ /* 0x0003e2000c101524 */
[----:B------:R-:W-:-:S02]  /*bdc0*/  IADD3 R6, P5, R19, R8, RZ ;  /* 0x0000000813067210 */ /* 0x000fc40007fbe0ff */
[----:B------:R-:W-:Y:S02]  /*bdd0*/  F2FP.F16.F32.PACK_AB R39, RZ, R39 ;  /* 0x00000027ff27723e */ /* 0x000fe400000000ff */
[----:B------:R-:W-:Y:S01]  /*bde0*/  F2FP.F16.F32.PACK_AB R40, RZ, R40 ;  /* 0x00000028ff28723e */ /* 0x000fe200000000ff */
[----:B0-----:R-:W-:Y:S01]  /*bdf0*/  IMAD.X R7, R15, 0x1, R9, P5 ;  /* 0x000000010f077824 */ /* 0x001fe200028e0609 */
[C---:B------:R-:W-:Y:S02]  /*be00*/  ISETP.GT.AND P5, PT, R0.reuse, 0x8, P0 ;  /* 0x000000080000780c */ /* 0x040fe400007a4270 */
[----:B------:R-:W-:Y:S02]  /*be10*/  F2FP.F16.F32.PACK_AB R41, RZ, R41 ;  /* 0x00000029ff29723e */ /* 0x000fe400000000ff */
[----:B------:R-:W-:Y:S01]  /*be20*/  @P2 STG.E.U16 desc[UR36][R6.64], R72 ;  /* 0x0000004806002986 */ /* 0x000fe2000c101524 */
[----:B-1----:R-:W-:Y:S02]  /*be30*/  IADD3 R4, P4, R19, R10, RZ ;  /* 0x0000000a13047210 */ /* 0x002fe40007f9e0ff */
[C---:B------:R-:W-:Y:S01]  /*be40*/  ISETP.GT.AND P2, PT, R0.reuse, 0x9, P0 ;  /* 0x000000090000780c */ /* 0x040fe20000744270 */
[----:B------:R-:W-:Y:S01]  /*be50*/  @P3 STG.E.U16 desc[UR36][R28.64], R74 ;  /* 0x0000004a1c003986 */ /* 0x000fe2000c101524 */
[----:B------:R-:W-:Y:S01]  /*be60*/  ISETP.GT.AND P3, PT, R0, 0x10, P1 ;  /* 0x000000100000780c */ /* 0x000fe20000f64270 */
[----:B------:R-:W-:Y:S01]  /*be70*/  IMAD.X R5, R15, 0x1, R11, P4 ;  /* 0x000000010f057824 */ /* 0x000fe200020e060b */
[----:B------:R-:W-:-:S02]  /*be80*/  IADD3 R20, P4, R75, R8, RZ ;  /* 0x000000084b147210 */ /* 0x000fc40007f9e0ff */
[----:B------:R-:W-:Y:S02]  /*be90*/  F2FP.F16.F32.PACK_AB R42, RZ, R42 ;  /* 0x0000002aff2a723e */ /* 0x000fe400000000ff */
[----:B------:R0:W-:Y:S01]  /*bea0*/  @P5 STG.E.U16 desc[UR36][R4.64], R30 ;  /* 0x0000001e04005986 */ /* 0x0001e2000c101524 */
[----:B------:R-:W-:Y:S01]  /*beb0*/  IADD3 R12, P5, R21, R10, RZ ;  /* 0x0000000a150c7210 */ /* 0x000fe20007fbe0ff */
[C---:B------:R-:W-:Y:S01]  /*bec0*/  IMAD.X R21, R15.reuse, 0x1, R9, P4 ;  /* 0x000000010f157824 */ /* 0x040fe200020e0609 */
[----:B------:R-:W-:Y:S02]  /*bed0*/  F2FP.F16.F32.PACK_AB R43, RZ, R43 ;  /* 0x0000002bff2b723e */ /* 0x000fe400000000ff */
[----:B------:R-:W-:Y:S01]  /*bee0*/  F2FP.F16.F32.PACK_AB R44, RZ, R44 ;  /* 0x0000002cff2c723e */ /* 0x000fe200000000ff */
[----:B------:R-:W-:Y:S01]  /*bef0*/  IMAD.X R13, R15, 0x1, R11, P5 ;  /* 0x000000010f0d7824 */ /* 0x000fe200028e060b */
[----:B------:R-:W-:Y:S02]  /*bf00*/  ISETP.GT.AND P5, PT, R0, 0x11, P1 ;  /* 0x000000110000780c */ /* 0x000fe40000fa4270 */
[----:B------:R-:W-:-:S02]  /*bf10*/  F2FP.F16.F32.PACK_AB R45, RZ, R45 ;  /* 0x0000002dff2d723e */ /* 0x000fc400000000ff */
[----:B------:R-:W-:Y:S01]  /*bf20*/  @P2 STG.E.U16 desc[UR36][R12.64], R31 ;  /* 0x0000001f0c002986 */ /* 0x000fe2000c101524 */
[----:B0-----:R-:W-:Y:S02]  /*bf30*/  IADD3 R4, P4, R73, R8, RZ ;  /* 0x0000000849047210 */ /* 0x001fe40007f9e0ff */
[C---:B------:R-:W-:Y:S01]  /*bf40*/  ISETP.GT.AND P2, PT, R0.reuse, 0x10, P0 ;  /* 0x000000100000780c */ /* 0x040fe20000744270 */
[----:B------:R-:W-:Y:S01]  /*bf50*/  @P3 STG.E.U16 desc[UR36][R20.64], R32 ;  /* 0x0000002014003986 */ /* 0x000fe2000c101524 */
[----:B------:R-:W-:Y:S01]  /*bf60*/  ISETP.GT.AND P3, PT, R0, 0x11, P0 ;  /* 0x000000110000780c */ /* 0x000fe20000764270 */
[----:B------:R-:W-:Y:S01]  /*bf70*/  IMAD.X R5, R15, 0x1, R9, P4 ;  /* 0x000000010f057824 */ /* 0x000fe200020e0609 */
[----:B------:R-:W-:Y:S02]  /*bf80*/  IADD3 R26, P4, R73, R10, RZ ;  /* 0x0000000a491a7210 */ /* 0x000fe40007f9e0ff */
[----:B------:R-:W-:Y:S02]  /*bf90*/  F2FP.F16.F32.PACK_AB R46, RZ, R46 ;  /* 0x0000002eff2e723e */ /* 0x000fe400000000ff */
[----:B------:R0:W-:Y:S01]  /*bfa0*/  @P5 STG.E.U16 desc[UR36][R4.64], R33 ;  /* 0x0000002104005986 */ /* 0x0001e2000c101524 */
[----:B------:R-:W-:Y:S01]  /*bfb0*/  IADD3 R6, P5, R75, R10, RZ ;  /* 0x0000000a4b067210 */ /* 0x000fe20007fbe0ff */
[----:B------:R-:W-:Y:S01]  /*bfc0*/  IMAD.X R27, R15, 0x1, R11, P4 ;  /* 0x000000010f1b7824 */ /* 0x000fe200020e060b */
[----:B------:R-:W-:-:S02]  /*bfd0*/  F2FP.F16.F32.PACK_AB R47, RZ, R47 ;  /* 0x0000002fff2f723e */ /* 0x000fc400000000ff */
[----:B------:R-:W-:Y:S01]  /*bfe0*/  F2FP.F16.F32.PACK_AB R48, RZ, R48 ;  /* 0x00000030ff30723e */ /* 0x000fe200000000ff */
[----:B------:R-:W-:Y:S01]  /*bff0*/  IMAD.X R7, R15, 0x1, R11, P5 ;  /* 0x000000010f077824 */ /* 0x000fe200028e060b */
[C---:B------:R-:W-:Y:S02]  /*c000*/  ISETP.GT.AND P5, PT, R0.reuse, 0x18, P1 ;  /* 0x000000180000780c */ /* 0x040fe40000fa4270 */
[----:B------:R-:W-:Y:S02]  /*c010*/  F2FP.F16.F32.PACK_AB R49, RZ, R49 ;  /* 0x00000031ff31723e */ /* 0x000fe400000000ff */
[----:B------:R-:W-:Y:S01]  /*c020*/  @P2 STG.E.U16 desc[UR36][R6.64], R34 ;  /* 0x0000002206002986 */ /* 0x000fe2000c101524 */
[----:B0-----:R-:W-:Y:S02]  /*c030*/  IADD3 R4, P4, R77, R8, RZ ;  /* 0x000000084d047210 */ /* 0x001fe40007f9e0ff */
        /* <DEDUP_REMOVED lines=89> */
[----:B------:R-:W-:-:S03]  /*c5d0*/  F2FP.F16.F32.PACK_AB R71, RZ, R71 ;  /* 0x00000047ff47723e */ /* 0x000fc600000000ff */
[----:B------:R-:W-:Y:S01]  /*c5e0*/  IMAD.X R7, R15, 0x1, R9, P5 ;  /* 0x000000010f077824 */ /* 0x000fe200028e0609 */
[----:B------:R-:W-:-:S04]  /*c5f0*/  ISETP.GT.AND P5, PT, R0, 0x38, P0 ;  /* 0x000000380000780c */ /* 0x000fc800007a4270 */
[----:B------:R-:W-:Y:S01]  /*c600*/  @P2 STG.E.U16 desc[UR36][R6.64], R52 ;  /* 0x0000003406002986 */ /* 0x000fe2000c101524 */
[----:B0-----:R-:W-:Y:S02]  /*c610*/  IADD3 R4, P4, R93, R10, RZ ;  /* 0x0000000a5d047210 */ /* 0x001fe40007f9e0ff */
[C---:B------:R-:W-:Y:S01]  /*c620*/  ISETP.GT.AND P2, PT, R0.reuse, 0x39, P0 ;  /* 0x000000390000780c */ /* 0x040fe20000744270 */
[----:B------:R-:W-:Y:S01]  /*c630*/  @P3 STG.E.U16 desc[UR36][R26.64], R53 ;  /* 0x000000351a003986 */ /* 0x000fe2000c101524 */
[----:B------:R-:W-:Y:S01]  /*c640*/  ISETP.GT.AND P3, PT, R0, 0x40, P1 ;  /* 0x000000400000780c */ /* 0x000fe20000f64270 */
[----:B------:R-:W-:Y:S01]  /*c650*/  IMAD.X R5, R15, 0x1, R11, P4 ;  /* 0x000000010f057824 */ /* 0x000fe200020e060b */
[----:B------:R-:W-:-:S04]  /*c660*/  IADD3 R20, P4, R99, R8, RZ ;  /* 0x0000000863147210 */ /* 0x000fc80007f9e0ff */
[----:B------:R0:W-:Y:S01]  /*c670*/  @P5 STG.E.U16 desc[UR36][R4.64], R54 ;  /* 0x0000003604005986 */ /* 0x0001e2000c101524 */
[----:B------:R-:W-:Y:S01]  /*c680*/  IADD3 R12, P5, R95, R10, RZ ;  /* 0x0000000a5f0c7210 */ /* 0x000fe20007fbe0ff */
[----:B------:R-:W-:-:S04]  /*c690*/  IMAD.X R21, R15, 0x1, R9, P4 ;  /* 0x000000010f157824 */ /* 0x000fc800020e0609 */
        /* <DEDUP_REMOVED lines=38> */
[----:B------:R4:W-:Y:S01]  /*c900*/  @P2 STG.E.U16 desc[UR36][R6.64], R64 ;  /* 0x0000004006002986 */ /* 0x0009e2000c101524 */
[----:B0-----:R-:W-:Y:S02]  /*c910*/  IADD3 R4, P4, R105, R10, RZ ;  /* 0x0000000a69047210 */ /* 0x001fe40007f9e0ff */
[-C--:B------:R-:W-:Y:S01]  /*c920*/  IADD3 R20, P2, R25, R8.reuse, RZ ;  /* 0x0000000819147210 */ /* 0x080fe20007f5e0ff */
[----:B------:R4:W-:Y:S01]  /*c930*/  @P3 STG.E.U16 desc[UR36][R26.64], R65 ;  /* 0x000000411a003986 */ /* 0x0009e2000c101524 */
[----:B------:R-:W-:Y:S01]  /*c940*/  IADD3 R8, P3, R3, R8, RZ ;  /* 0x0000000803087210 */ /* 0x000fe20007f7e0ff */
[C---:B------:R-:W-:Y:S01]  /*c950*/  IMAD.X R5, R15.reuse, 0x1, R11, P4 ;  /* 0x000000010f057824 */ /* 0x040fe200020e060b */
[----:B------:R-:W-:Y:S01]  /*c960*/  ISETP.GT.AND P4, PT, R0, 0x51, P0 ;  /* 0x000000510000780c */ /* 0x000fe20000784270 */
[C-C-:B------:R-:W-:Y:S02]  /*c970*/  IMAD.X R21, R15.reuse, 0x1, R9.reuse, P2 ;  /* 0x000000010f157824 */ /* 0x140fe400010e0609 */
[----:B------:R-:W-:Y:S01]  /*c980*/  IMAD.X R9, R15, 0x1, R9, P3 ;  /* 0x000000010f097824 */ /* 0x000fe200018e0609 */
[----:B------:R4:W-:Y:S01]  /*c990*/  @P5 STG.E.U16 desc[UR36][R4.64], R66 ;  /* 0x0000004204005986 */ /* 0x0009e2000c101524 */
[----:B------:R-:W-:-:S02]  /*c9a0*/  IADD3 R12, P5, R107, R10, RZ ;  /* 0x0000000a6b0c7210 */ /* 0x000fc40007fbe0ff */
[C---:B------:R-:W-:Y:S02]  /*c9b0*/  ISETP.GT.AND P3, PT, R0.reuse, 0x58, P1 ;  /* 0x000000580000780c */ /* 0x040fe40000f64270 */
[C---:B------:R-:W-:Y:S01]  /*c9c0*/  ISETP.GT.AND P1, PT, R0.reuse, 0x59, P1 ;  /* 0x000000590000780c */ /* 0x040fe20000f24270 */
[--C-:B------:R-:W-:Y:S01]  /*c9d0*/  IMAD.X R13, R15, 0x1, R11.reuse, P5 ;  /* 0x000000010f0d7824 */ /* 0x100fe200028e060b */
[-C--:B------:R-:W-:Y:S02]  /*c9e0*/  IADD3 R24, P5, R25, R10.reuse, RZ ;  /* 0x0000000a19187210 */ /* 0x080fe40007fbe0ff */
[----:B------:R-:W-:Y:S02]  /*c9f0*/  IADD3 R10, P2, R3, R10, RZ ;  /* 0x0000000a030a7210 */ /* 0x000fe40007f5e0ff */
[----:B------:R4:W-:Y:S01]  /*ca00*/  @P4 STG.E.U16 desc[UR36][R12.64], R67 ;  /* 0x000000430c004986 */ /* 0x0009e2000c101524 */
[C-C-:B------:R-:W-:Y:S01]  /*ca10*/  IMAD.X R25, R15.reuse, 0x1, R11.reuse, P5 ;  /* 0x000000010f197824 */ /* 0x140fe200028e060b */
[C---:B------:R-:W-:Y:S01]  /*ca20*/  ISETP.GT.AND P5, PT, R0.reuse, 0x58, P0 ;  /* 0x000000580000780c */ /* 0x040fe200007a4270 */
[----:B------:R-:W-:Y:S01]  /*ca30*/  IMAD.X R11, R15, 0x1, R11, P2 ;  /* 0x000000010f0b7824 */ /* 0x000fe200010e060b */
[----:B------:R-:W-:Y:S01]  /*ca40*/  ISETP.GT.AND P0, PT, R0, 0x59, P0 ;  /* 0x000000590000780c */ /* 0x000fe20000704270 */
[----:B------:R4:W-:Y:S04]  /*ca50*/  @P3 STG.E.U16 desc[UR36][R20.64], R68 ;  /* 0x0000004414003986 */ /* 0x0009e8000c101524 */
[----:B------:R4:W-:Y:S06]  /*ca60*/  @P1 STG.E.U16 desc[UR36][R8.64], R69 ;  /* 0x0000004508001986 */ /* 0x0009ec000c101524 */
[----:B------:R4:W-:Y:S04]  /*ca70*/  @P5 STG.E.U16 desc[UR36][R24.64], R70 ;  /* 0x0000004618005986 */ /* 0x0009e8000c101524 */
[----:B------:R4:W-:Y:S02]  /*ca80*/  @P0 STG.E.U16 desc[UR36][R10.64], R71 ;  /* 0x000000470a000986 */ /* 0x0009e4000c101524 */
.L_x_266:
[----:B------:R-:W-:Y:S05]  /*ca90*/  BSYNC B0 ;  /* 0x0000000000007941 */ /* 0x000fea0003800000 */
.L_x_28:
[----:B------:R-:W-:Y:S01]  /*caa0*/  ULDC UR4, c[0x0][0xc] ;  /* 0x0000030000047ab9 */ /* 0x000fe20000000800 */
[----:B------:R-:W-:Y:S01]  /*cab0*/  ULDC UR5, c[0x0][0x10] ;  /* 0x0000040000057ab9 */ /* 0x000fe20000000800 */
[----:B0-----:R-:W0:Y:S01]  /*cac0*/  LDC R3, c[0x0][0x14] ;  /* 0x00000500ff037b82 */ /* 0x001e220000000800 */
[----:B------:R-:W-:Y:S01]  /*cad0*/  UIMAD.WIDE.U32 UR4, UR4, UR5, URZ ;  /* 0x00000005040472a5 */ /* 0x000fe2000f8e003f */
[----:B------:R-:W-:Y:S01]  /*cae0*/  IMAD.MOV.U32 R19, RZ, RZ, R16 ;  /* 0x000000ffff137224 */ /* 0x000fe200078e0010 */
[----:B---3--:R-:W-:Y:S01]  /*caf0*/  PRMT R0, RZ, 0x7610, R0 ;  /* 0x00007610ff007816 */ /* 0x008fe20000000000 */
[----:B------:R-:W-:-:S03]  /*cb00*/  IMAD.MOV.U32 R17, RZ, RZ, -0x1 ;  /* 0xffffffffff117424 */ /* 0x000fc600078e00ff */
[----:B0-----:R-:W-:-:S04]  /*cb10*/  IMAD.WIDE.U32 R18, R3, UR4, R18 ;  /* 0x0000000403127c25 */ /* 0x001fc8000f8e0012 */
[----:B------:R-:W-:Y:S01]  /*cb20*/  IMAD R3, R3, UR5, RZ ;  /* 0x0000000503037c24 */ /* 0x000fe2000f8e02ff */
[----:B------:R-:W-:Y:S02]  /*cb30*/  ULDC.64 UR4, c[0x0][0x650] ;  /* 0x0001940000047ab9 */ /* 0x000fe40000000a00 */
[----:B------:R-:W-:Y:S01]  /*cb40*/  ISETP.GE.U32.AND P0, PT, R18, UR4, PT ;  /* 0x0000000412007c0c */ /* 0x000fe2000bf06070 */
[----:B------:R-:W-:Y:S02]  /*cb50*/  IMAD.IADD R16, R19, 0x1, R3 ;  /* 0x0000000113107824 */ /* 0x000fe400078e0203 */
[----:B------:R-:W-:-:S03]  /*cb60*/  IMAD.MOV.U32 R19, RZ, RZ, -0x1 ;  /* 0xffffffffff137424 */ /* 0x000fc600078e00ff */
[----:B------:R-:W-:-:S13]  /*cb70*/  ISETP.GE.U32.AND.EX P0, PT, R16, UR5, PT, P0 ;  /* 0x0000000510007c0c */ /* 0x000fda000bf06100 */
[----:B------:R-:W-:Y:S05]  /*cb80*/  @P0 BRA `(.L_x_267) ;  /* 0x00000004006c0947 */ /* 0x000fea0003800000 */
[----:B----4-:R-:W0:Y:S01]  /*cb90*/  S2R R12, SR_CTAID.X ;  /* 0x00000000000c7919 */ /* 0x010e220000002500 */
[----:B------:R-:W3:Y:S01]  /*cba0*/  LDC.64 R10, c[0x0][0x628] ;  /* 0x00018a00ff0a7b82 */ /* 0x000ee20000000a00 */
[----:B------:R-:W-:Y:S01]  /*cbb0*/  ULDC UR4, c[0x0][0x150] ;  /* 0x0000540000047ab9 */ /* 0x000fe20000000800 */
[----:B--2---:R-:W-:Y:S01]  /*cbc0*/  IMAD.MOV.U32 R8, RZ, RZ, R18 ;  /* 0x000000ffff087224 */ /* 0x004fe200078e0012 */
[----:B------:R-:W2:Y:S01]  /*cbd0*/  S2R R20, SR_CTAID.Y ;  /* 0x0000000000147919 */ /* 0x000ea20000002600 */
[----:B------:R-:W-:-:S04]  /*cbe0*/  IMAD.MOV.U32 R9, RZ, RZ, R16 ;  /* 0x000000ffff097224 */ /* 0x000fc800078e0010 */
[----:B------:R-:W4:Y:S08]  /*cbf0*/  LDC R21, c[0x0][0x144] ;  /* 0x00005100ff157b82 */ /* 0x000f300000000800 */
[----:B------:R-:W1:Y:S08]  /*cc00*/  LDC R0, c[0x0][0x630] ;  /* 0x00018c00ff007b82 */ /* 0x000e700000000800 */
[----:B------:R-:W1:Y:S01]  /*cc10*/  LDC.64 R14, c[0x0][0x620] ;  /* 0x00018800ff0e7b82 */ /* 0x000e620000000a00 */
[----:B---3--:R-:W-:-:S04]  /*cc20*/  ISETP.NE.U32.AND P0, PT, R10, RZ, PT ;  /* 0x000000ff0a00720c */ /* 0x008fc80003f05070 */
[----:B------:R-:W-:Y:S02]  /*cc30*/  ISETP.NE.AND.EX P0, PT, R11, RZ, PT, P0 ;  /* 0x000000ff0b00720c */ /* 0x000fe40003f05300 */
[----:B0-----:R-:W-:-:S05]  /*cc40*/  I2FP.F32.U32 R3, R12 ;  /* 0x0000000c00037245 */ /* 0x001fca0000201000 */
[----:B------:R-:W-:-:S04]  /*cc50*/  FMUL R3, R3, UR4 ;  /* 0x0000000403037c20 */ /* 0x000fc80008400000 */
[----:B------:R0:W3:Y:S02]  /*cc60*/  F2I.U32.TRUNC.NTZ R19, R3 ;  /* 0x0000000300137305 */ /* 0x0000e4000020f000 */
[----:B--2-4-:R-:W-:Y:S05]  /*cc70*/  @!P0 BRA `(.L_x_268) ;  /* 0x0000000000288947 */ /* 0x014fea0003800000 */
[----:B0-----:R-:W0:Y:S02]  /*cc80*/  LDC R3, c[0x0][0x634] ;  /* 0x00018d00ff037b82 */ /* 0x001e240000000800 */
        /* <DEDUP_REMOVED lines=9> */
.L_x_268:
[----:B------:R-:W2:Y:S01]  /*cd20*/  LDC.64 R26, c[0x0][0x640] ;  /* 0x00019000ff1a7b82 */ /* 0x000ea20000000a00 */
[-C--:B-1----:R-:W-:Y:S01]  /*cd30*/  SHF.R.U64 R17, R8, R0.reuse, R9 ;  /* 0x0000000008117219 */ /* 0x082fe20000001209 */
[----:B---3--:R-:W-:Y:S01]  /*cd40*/  IMAD.MOV R7, RZ, RZ, -R19 ;  /* 0x000000ffff077224 */ /* 0x008fe200078e0a13 */
[----:B------:R-:W-:Y:S01]  /*cd50*/  SHF.R.U32.HI R0, RZ, R0, R9 ;  /* 0x00000000ff007219 */ /* 0x000fe20000011609 */
[----:B------:R-:W-:Y:S01]  /*cd60*/  IMAD.MOV.U32 R19, RZ, RZ, R16 ;  /* 0x000000ffff137224 */ /* 0x000fe200078e0010 */
[----:B0-----:R-:W-:Y:S01]  /*cd70*/  IADD3 R3, P0, RZ, -R17, RZ ;  /* 0x80000011ff037210 */ /* 0x001fe20007f1e0ff */
[----:B------:R-:W-:Y:S01]  /*cd80*/  ULDC UR4, c[0x0][0x154] ;  /* 0x0000550000047ab9 */ /* 0x000fe20000000800 */
[----:B------:R-:W-:Y:S01]  /*cd90*/  IMAD R21, R21, R7, R12 ;  /* 0x0000000715157224 */ /* 0x000fe200078e020c */
[----:B------:R-:W0:Y:S01]  /*cda0*/  LDC R6, c[0x0][0x618] ;  /* 0x00018600ff067b82 */ /* 0x000e220000000800 */
[----:B------:R-:W-:Y:S02]  /*cdb0*/  IMAD.MOV.U32 R7, RZ, RZ, 0x1 ;  /* 0x00000001ff077424 */ /* 0x000fe400078e00ff */
[----:B------:R-:W-:-:S04]  /*cdc0*/  IMAD.X R5, RZ, RZ, ~R0, P0 ;  /* 0x000000ffff057224 */ /* 0x000fc800000e0e00 */
[-C--:B------:R-:W-:Y:S01]  /*cdd0*/  IMAD R0, R5, R14.reuse, RZ ;  /* 0x0000000e05007224 */ /* 0x080fe200078e02ff */
[----:B------:R-:W1:Y:S01]  /*cde0*/  LDC R8, c[0x0][0x608] ;  /* 0x00018200ff087b82 */ /* 0x000e620000000800 */
[----:B------:R-:W-:-:S04]  /*cdf0*/  IMAD.WIDE.U32 R4, R3, R14, R18 ;  /* 0x0000000e03047225 */ /* 0x000fc800078e0012 */
[----:B------:R-:W-:Y:S01]  /*ce00*/  IMAD R3, R3, R15, R0 ;  /* 0x0000000f03037224 */ /* 0x000fe200078e0200 */
[----:B------:R-:W-:Y:S02]  /*ce10*/  I2FP.F32.U32 R0, R20 ;  /* 0x0000001400007245 */ /* 0x000fe40000201000 */
[----:B------:R-:W3:Y:S01]  /*ce20*/  LDC R22, c[0x0][0x658] ;  /* 0x00019600ff167b82 */ /* 0x000ee20000000800 */
[----:B------:R-:W-:Y:S01]  /*ce30*/  IMAD.IADD R3, R5, 0x1, R3 ;  /* 0x0000000105037824 */ /* 0x000fe200078e0203 */
[----:B--2---:R-:W-:Y:S01]  /*ce40*/  ISETP.NE.U32.AND P0, PT, R26, RZ, PT ;  /* 0x000000ff1a00720c */ /* 0x004fe20003f05070 */
[----:B------:R-:W-:Y:S01]  /*ce50*/  FMUL R0, R0, UR4 ;  /* 0x0000000400007c20 */ /* 0x000fe20008400000 */
[----:B------:R-:W-:Y:S02]  /*ce60*/  IMAD.MOV.U32 R5, RZ, RZ, -0x1 ;  /* 0xffffffffff057424 */ /* 0x000fe400078e00ff */
[----:B------:R-:W-:Y:S01]  /*ce70*/  ISETP.NE.AND.EX P0, PT, R27, RZ, PT, P0 ;  /* 0x000000ff1b00720c */ /* 0x000fe20003f05300 */
[----:B------:R2:W4:Y:S01]  /*ce80*/  F2I.U32.TRUNC.NTZ R13, R0 ;  /* 0x00000000000d7305 */ /* 0x000522000020f000 */
[----:B------:R-:W2:Y:S01]  /*ce90*/  LDC R15, c[0x0][0x148] ;  /* 0x00005200ff0f7b82 */ /* 0x000ea20000000800 */
[----:B0-----:R-:W-:-:S02]  /*cea0*/  SHF.R.U64 R12, R4, R6, R3 ;  /* 0x00000006040c7219 */ /* 0x001fc40000001203 */
[----:B------:R-:W-:-:S05]  /*ceb0*/  SHF.R.U32.HI R3, RZ, R6, R3 ;  /* 0x00000006ff037219 */ /* 0x000fca0000011603 */
[----:B------:R-:W0:Y:S01]  /*cec0*/  LDC R19, c[0x0][0x600] ;  /* 0x00018000ff137b82 */ /* 0x000e220000000800 */
[-CC-:B-1----:R-:W-:Y:S02]  /*ced0*/  SHF.R.U64 R10, R12, R8.reuse, R3.reuse ;  /* 0x000000080c0a7219 */ /* 0x182fe40000001203 */
[----:B------:R-:W-:-:S05]  /*cee0*/  SHF.R.U32.HI R3, RZ, R8, R3 ;  /* 0x00000008ff037219 */ /* 0x000fca0000011603 */
[----:B------:R-:W1:Y:S01]  /*cef0*/  LDC R24, c[0x0][0x648] ;  /* 0x00019200ff187b82 */ /* 0x000e620000000800 */
[-C--:B---3--:R-:W-:Y:S02]  /*cf00*/  SHF.L.U32 R4, R5, R22.reuse, RZ ;  /* 0x0000001605047219 */ /* 0x088fe400000006ff */
[-CC-:B------:R-:W-:Y:S02]  /*cf10*/  SHF.R.U64 R14, R10, R22.reuse, R3.reuse ;  /* 0x000000160a0e7219 */ /* 0x180fe40000001203 */
[----:B------:R-:W-:Y:S02]  /*cf20*/  SHF.R.U32.HI R5, RZ, R22, R3 ;  /* 0x00000016ff057219 */ /* 0x000fe40000011603 */
[----:B------:R-:W-:Y:S01]  /*cf30*/  LOP3.LUT R25, RZ, R4, RZ, 0x33, !PT ;  /* 0x00000004ff197212 */ /* 0x000fe200078e33ff */
[----:B------:R-:W3:Y:S01]  /*cf40*/  LDC R28, c[0x0][0x638] ;  /* 0x00018e00ff1c7b82 */ /* 0x000ee20000000800 */
[----:B------:R-:W-:Y:S01]  /*cf50*/  SHF.L.U32 R22, R7, R22, RZ ;  /* 0x0000001607167219 */ /* 0x000fe200000006ff */
[----:B------:R-:W-:-:S06]  /*cf60*/  IMAD.MOV.U32 R4, RZ, RZ, R14 ;  /* 0x000000ffff047224 */ /* 0x000fcc00078e000e */
[----:B------:R-:W0:Y:S01]  /*cf70*/  LDC R29, c[0x0][0x610] ;  /* 0x00018400ff1d7b82 */ /* 0x000e220000000800 */
[----:B----4-:R-:W-:Y:S05]  /*cf80*/  @!P0 BRA `(.L_x_269) ;  /* 0x0000000000288947 */ /* 0x010fea0003800000 */
[----:B------:R-:W4:Y:S02]  /*cf90*/  LDC R3, c[0x0][0x64c] ;  /* 0x00019300ff037b82 */ /* 0x000f240000000800 */
[----:B----4-:R-:W-:-:S05]  /*cfa0*/  IADD3 R3, P0, R14, R3, RZ ;  /* 0x000000030e037210 */ /* 0x010fca0007f1e0ff */
        /* <DEDUP_REMOVED lines=8> */
.L_x_269:
[----:B------:R-:W4:Y:S01]  /*d030*/  LDC R3, c[0x0][0x65c] ;  /* 0x00019700ff037b82 */ /* 0x000f220000000800 */
[----:B-12---:R-:W-:Y:S01]  /*d040*/  SHF.R.U64 R0, R4, R24, R5 ;  /* 0x0000001804007219 */ /* 0x006fe20000001205 */
[----:B0-----:R-:W-:Y:S01]  /*d050*/  VIADD R7, R19, 0xffffffff ;  /* 0xffffffff13077836 */ /* 0x001fe20000000000 */
[----:B------:R-:W-:Y:S01]  /*d060*/  LOP3.LUT R5, R10, R25, RZ, 0xc0, !PT ;  /* 0x000000190a057212 */ /* 0x000fe200078ec0ff */
[----:B------:R-:W-:Y:S02]  /*d070*/  IMAD.MOV R13, RZ, RZ, -R13 ;  /* 0x000000ffff0d7224 */ /* 0x000fe400078e0a0d */
[----:B------:R-:W-:Y:S02]  /*d080*/  IMAD.MOV.U32 R4, RZ, RZ, 0x1 ;  /* 0x00000001ff047424 */ /* 0x000fe400078e00ff */
[----:B------:R-:W-:Y:S01]  /*d090*/  IMAD R22, R22, R0, R5 ;  /* 0x0000000016167224 */ /* 0x000fe200078e0205 */
[----:B------:R-:W-:Y:S02]  /*d0a0*/  LOP3.LUT R5, R12, R7, RZ, 0xc0, !PT ;  /* 0x000000070c057212 */ /* 0x000fe400078ec0ff */
[----:B----4-:R-:W-:Y:S01]  /*d0b0*/  ISETP.NE.AND P0, PT, R3, 0x1, PT ;  /* 0x000000010300780c */ /* 0x010fe20003f05270 */
[----:B------:R-:W-:-:S04]  /*d0c0*/  IMAD.MOV R3, RZ, RZ, -R0 ;  /* 0x000000ffff037224 */ /* 0x000fc800078e0a00 */
[----:B---3--:R-:W-:-:S04]  /*d0d0*/  IMAD R0, R3, R28, R14 ;  /* 0x0000001c03007224 */ /* 0x008fc800078e020e */
[----:B------:R-:W-:Y:S01]  /*d0e0*/  IMAD R3, R0, R19, R5 ;  /* 0x0000001300037224 */ /* 0x000fe200078e0205 */
[----:B------:R-:W-:-:S03]  /*d0f0*/  PRMT R0, R4, 0x7610, R0 ;  /* 0x0000761004007816 */ /* 0x000fc60000000000 */
[----:B------:R-:W-:-:S04]  /*d100*/  @P0 IMAD R21, R15, R13, R20 ;  /* 0x0000000d0f150224 */ /* 0x000fc800078e0214 */
[----:B------:R-:W-:-:S05]  /*d110*/  IMAD R22, R22, R29, R21 ;  /* 0x0000001d16167224 */ /* 0x000fca00078e0215 */
[----:B------:R-:W-:Y:S02]  /*d120*/  SEL R19, R3, R22, !P0 ;  /* 0x0000001603137207 */ /* 0x000fe40004000000 */
[----:B------:R-:W-:-:S07]  /*d130*/  SEL R22, R22, R3, !P0 ;  /* 0x0000000316167207 */ /* 0x000fce0004000000 */
.L_x_267:
[----:B------:R-:W-:-:S13]  /*d140*/  LOP3.LUT P0, RZ, R0, 0xff, RZ, 0xc0, !PT ;  /* 0x000000ff00ff7812 */ /* 0x000fda000780c0ff */
[----:B------:R-:W-:Y:S05]  /*d150*/  @P0 BRA `(.L_x_270) ;  /* 0xffffff3c00700947 */ /* 0x000fea000383ffff */
[----:B------:R-:W-:Y:S05]  /*d160*/  EXIT ;  /* 0x000000000000794d */ /* 0x000fea0003800000 */
.L_x_3:
[----:B0-----:R-:W-:Y:S01]  /*d170*/  ULDC.64 UR4, c[0x0][0x650] ;  /* 0x0001940000047ab9 */ /* 0x001fe20000000a00 */
        /* <DEDUP_REMOVED lines=25> */
.L_x_272:
[--C-:B------:R-:W-:Y:S01]  /*d310*/  SHF.R.U64 R12, R10, R14, R11.reuse ;  /* 0x0000000e0a0c7219 */ /* 0x100fe2000000120b */
[----:B------:R-:W0:Y:S01]  /*d320*/  LDC R22, c[0x0][0x618] ;  /* 0x00018600ff167b82 */ /* 0x000e220000000800 */
[----:B------:R-:W-:Y:S01]  /*d330*/  I2FP.F32.U32 R6, R4 ;  /* 0x0000000400067245 */ /* 0x000fe20000201000 */
[----:B------:R-:W-:Y:S01]  /*d340*/  ULDC UR4, c[0x0][0x150] ;  /* 0x0000540000047ab9 */ /* 0x000fe20000000800 */
[----:B------:R-:W-:Y:S01]  /*d350*/  SHF.R.U32.HI R5, RZ, R14, R11 ;  /* 0x0000000eff057219 */ /* 0x000fe2000001160b */
[----:B------:R-:W-:Y:S01]  /*d360*/  IMAD.MOV.U32 R19, RZ, RZ, R16 ;  /* 0x000000ffff137224 */ /* 0x000fe200078e0010 */
[----:B------:R-:W-:Y:S01]  /*d370*/  IADD3 R9, P0, RZ, -R12, RZ ;  /* 0x8000000cff097210 */ /* 0x000fe20007f1e0ff */
[----:B------:R-:W-:Y:S01]  /*d380*/  FMUL R11, R6, UR4 ;  /* 0x00000004060b7c20 */ /* 0x000fe20008400000 */
[----:B------:R-:W-:Y:S01]  /*d390*/  ULDC UR4, c[0x0][0x154] ;  /* 0x0000550000047ab9 */ /* 0x000fe20000000800 */
[----:B------:R-:W1:Y:S02]  /*d3a0*/  LDC.64 R24, c[0x0][0x640] ;  /* 0x00019000ff187b82 */ /* 0x000e640000000a00 */
[----:B------:R-:W-:-:S02]  /*d3b0*/  IMAD.X R5, RZ, RZ, ~R5, P0 ;  /* 0x000000ffff057224 */ /* 0x000fc400000e0e05 */
[----:B------:R-:W2:Y:S01]  /*d3c0*/  F2I.U32.TRUNC.NTZ R11, R11 ;  /* 0x0000000b000b7305 */ /* 0x000ea2000020f000 */
[----:B------:R-:W-:-:S03]  /*d3d0*/  IMAD.WIDE.U32 R6, R9, R20, R18 ;  /* 0x0000001409067225 */ /* 0x000fc600078e0012 */
[----:B------:R-:W3:Y:S01]  /*d3e0*/  LDC R13, c[0x0][0x144] ;  /* 0x00005100ff0d7b82 */ /* 0x000ee20000000800 */
[----:B------:R-:W-:-:S04]  /*d3f0*/  IMAD R8, R5, R20, RZ ;  /* 0x0000001405087224 */ /* 0x000fc800078e02ff */
[----:B------:R-:W-:Y:S02]  /*d400*/  IMAD R5, R9, R21, R8 ;  /* 0x0000001509057224 */ /* 0x000fe400078e0208 */
[----:B------:R-:W-:Y:S01]  /*d410*/  IMAD.MOV.U32 R8, RZ, RZ, -0x1 ;  /* 0xffffffffff087424 */ /* 0x000fe200078e00ff */
[----:B------:R-:W4:Y:S01]  /*d420*/  LDC R14, c[0x0][0x608] ;  /* 0x00018200ff0e7b82 */ /* 0x000f220000000800 */
[----:B------:R-:W-:Y:S01]  /*d430*/  IMAD.IADD R5, R7, 0x1, R5 ;  /* 0x0000000107057824 */ /* 0x000fe200078e0205 */
[----:B------:R-:W-:-:S04]  /*d440*/  I2FP.F32.U32 R7, R3 ;  /* 0x0000000300077245 */ /* 0x000fc80000201000 */
[-C--:B0-----:R-:W-:Y:S01]  /*d450*/  SHF.R.U64 R10, R6, R22.reuse, R5 ;  /* 0x00000016060a7219 */ /* 0x081fe20000001205 */
[----:B--2---:R-:W-:Y:S01]  /*d460*/  IMAD.MOV R6, RZ, RZ, -R11 ;  /* 0x000000ffff067224 */ /* 0x004fe200078e0a0b */
[----:B------:R-:W0:Y:S01]  /*d470*/  LDC R9, c[0x0][0x658] ;  /* 0x00019600ff097b82 */ /* 0x000e220000000800 */
[----:B-1----:R-:W-:Y:S01]  /*d480*/  ISETP.NE.U32.AND P0, PT, R24, RZ, PT ;  /* 0x000000ff1800720c */ /* 0x002fe20003f05070 */
[----:B------:R-:W-:Y:S01]  /*d490*/  FMUL R7, R7, UR4 ;  /* 0x0000000407077c20 */ /* 0x000fe20008400000 */
[----:B------:R-:W-:Y:S02]  /*d4a0*/  SHF.R.U32.HI R5, RZ, R22, R5 ;  /* 0x00000016ff057219 */ /* 0x000fe40000011605 */
[----:B------:R-:W-:-:S03]  /*d4b0*/  ISETP.NE.AND.EX P0, PT, R25, RZ, PT, P0 ;  /* 0x000000ff1900720c */ /* 0x000fc60003f05300 */
[----:B------:R-:W1:Y:S01]  /*d4c0*/  LDC R20, c[0x0][0x148] ;  /* 0x00005200ff147b82 */ /* 0x000e620000000800 */
[----:B---3--:R-:W-:Y:S02]  /*d4d0*/  IMAD R19, R13, R6, R4 ;  /* 0x000000060d137224 */ /* 0x008fe400078e0204 */
[----:B------:R-:W-:-:S05]  /*d4e0*/  IMAD.MOV.U32 R6, RZ, RZ, 0x1 ;  /* 0x00000001ff067424 */ /* 0x000fca00078e00ff */
[----:B------:R-:W2:Y:S01]  /*d4f0*/  LDC R17, c[0x0][0x600] ;  /* 0x00018000ff117b82 */ /* 0x000ea20000000800 */
[-CC-:B----4-:R-:W-:Y:S02]  /*d500*/  SHF.R.U64 R13, R10, R14.reuse, R5.reuse ;  /* 0x0000000e0a0d7219 */ /* 0x190fe40000001205 */
[----:B------:R-:W-:Y:S02]  /*d510*/  SHF.R.U32.HI R4, RZ, R14, R5 ;  /* 0x0000000eff047219 */ /* 0x000fe40000011605 */
[----:B------:R3:W4:Y:S03]  /*d520*/  F2I.U32.TRUNC.NTZ R14, R7 ;  /* 0x00000007000e7305 */ /* 0x000726000020f000 */
[----:B------:R-:W1:Y:S01]  /*d530*/  LDC R21, c[0x0][0x648] ;  /* 0x00019200ff157b82 */ /* 0x000e620000000800 */
[-C--:B0-----:R-:W-:Y:S02]  /*d540*/  SHF.R.U64 R15, R13, R9.reuse, R4 ;  /* 0x000000090d0f7219 */ /* 0x081fe40000001204 */
[----:B------:R-:W-:-:S02]  /*d550*/  SHF.L.U32 R8, R8, R9, RZ ;  /* 0x0000000908087219 */ /* 0x000fc400000006ff */
[-C--:B------:R-:W-:Y:S01]  /*d560*/  SHF.R.U32.HI R5, RZ, R9.reuse, R4 ;  /* 0x00000009ff057219 */ /* 0x080fe20000011604 */
[----:B------:R-:W-:Y:S01]  /*d570*/  IMAD.MOV.U32 R4, RZ, RZ, R15 ;  /* 0x000000ffff047224 */ /* 0x000fe200078e000f */
[----:B------:R-:W-:Y:S01]  /*d580*/  SHF.L.U32 R22, R6, R9, RZ ;  /* 0x0000000906167219 */ /* 0x000fe200000006ff */
[----:B------:R-:W0:Y:S01]  /*d590*/  LDC R26, c[0x0][0x638] ;  /* 0x00018e00ff1a7b82 */ /* 0x000e220000000800 */
[----:B------:R-:W-:-:S07]  /*d5a0*/  LOP3.LUT R28, RZ, R8, RZ, 0x33, !PT ;  /* 0x00000008ff1c7212 */ /* 0x000fce00078e33ff */
        /* <DEDUP_REMOVED lines=12> */
.L_x_273:
[----:B------:R-:W3:Y:S01]  /*d670*/  LDC R6, c[0x0][0x65c] ;  /* 0x00019700ff067b82 */ /* 0x000ee20000000800 */
[----:B-1----:R-:W-:Y:S01]  /*d680*/  SHF.R.U64 R5, R4, R21, R5 ;  /* 0x0000001504057219 */ /* 0x002fe20000001205 */
[----:B--2---:R-:W-:Y:S01]  /*d690*/  VIADD R7, R17, 0xffffffff ;  /* 0xffffffff11077836 */ /* 0x004fe20000000000 */
[----:B------:R-:W-:Y:S01]  /*d6a0*/  LOP3.LUT R4, R13, R28, RZ, 0xc0, !PT ;  /* 0x0000001c0d047212 */ /* 0x000fe200078ec0ff */
[----:B------:R-:W-:Y:S02]  /*d6b0*/  IMAD.MOV R14, RZ, RZ, -R14 ;  /* 0x000000ffff0e7224 */ /* 0x000fe400078e0a0e */
[----:B------:R-:W-:Y:S01]  /*d6c0*/  IMAD.MOV.U32 R8, RZ, RZ, R12 ;  /* 0x000000ffff087224 */ /* 0x000fe200078e000c */
[----:B------:R-:W-:Y:S01]  /*d6d0*/  LOP3.LUT R10, R10, R7, RZ, 0xc0, !PT ;  /* 0x000000070a0a7212 */ /* 0x000fe200078ec0ff */
[----:B------:R-:W-:Y:S01]  /*d6e0*/  IMAD R4, R22, R5, R4 ;  /* 0x0000000516047224 */ /* 0x000fe200078e0204 */
[----:B---3--:R-:W-:Y:S01]  /*d6f0*/  ISETP.NE.AND P0, PT, R6, 0x1, PT ;  /* 0x000000010600780c */ /* 0x008fe20003f05270 */
[----:B------:R-:W-:-:S12]  /*d700*/  IMAD.MOV R6, RZ, RZ, -R5 ;  /* 0x000000ffff067224 */ /* 0x000fd800078e0a05 */
[----:B------:R-:W-:Y:S02]  /*d710*/  @P0 IMAD R19, R20, R14, R3 ;  /* 0x0000000e14130224 */ /* 0x000fe400078e0203 */
[----:B0-----:R-:W-:Y:S02]  /*d720*/  IMAD R3, R6, R26, R15 ;  /* 0x0000001a06037224 */ /* 0x001fe400078e020f */
[----:B------:R-:W-:Y:S02]  /*d730*/  IMAD R7, R4, R27, R19 ;  /* 0x0000001b04077224 */ /* 0x000fe400078e0213 */
[----:B------:R-:W-:Y:S02]  /*d740*/  IMAD R4, R3, R17, R10 ;  /* 0x0000001103047224 */ /* 0x000fe400078e020a */
[----:B------:R-:W-:-:S03]  /*d750*/  IMAD.MOV.U32 R6, RZ, RZ, 0x1 ;  /* 0x00000001ff067424 */ /* 0x000fc600078e00ff */
[----:B------:R-:W-:Y:S02]  /*d760*/  SEL R9, R4, R7, !P0 ;  /* 0x0000000704097207 */ /* 0x000fe40004000000 */
[----:B------:R-:W-:-:S07]  /*d770*/  SEL R7, R7, R4, !P0 ;  /* 0x0000000407077207 */ /* 0x000fce0004000000 */
.L_x_271:
[----:B------:R-:W-:-:S08]  /*d780*/  NOP ;  /* 0x0000000000007918 */ /* 0x000fd00000000000 */
[----:B------:R-:W0:-:S00]  /*d790*/  USETMAXREG.DEALLOC.CTAPOOL 0x28 ;  /* 0x00000028000079c8 */ /* 0x000e0000080e0500 */
[----:B0-----:R-:W-:-:S13]  /*d7a0*/  ISETP.NE.AND P0, PT, R0, RZ, PT ;  /* 0x000000ff0000720c */ /* 0x001fda0003f05270 */
[----:B------:R-:W-:Y:S05]  /*d7b0*/  @P0 EXIT ;  /* 0x000000000000094d */ /* 0x000fea0003800000 */
[----:B------:R-:W-:Y:S01]  /*d7c0*/  LOP3.LUT P0, RZ, R6, 0xff, RZ, 0xc0, !PT ;  /* 0x000000ff06ff7812 */ /* 0x000fe2000780c0ff */
[----:B------:R-:W-:Y:S02]  /*d7d0*/  IMAD.MOV.U32 R0, RZ, RZ, 0x1 ;  /* 0x00000001ff007424 */ /* 0x000fe400078e00ff */
[----:B------:R-:W-:-:S10]  /*d7e0*/  IMAD.MOV.U32 R12, RZ, RZ, RZ ;  /* 0x000000ffff0c7224 */ /* 0x000fd400078e00ff */
[----:B------:R-:W-:Y:S05]  /*d7f0*/  @!P0 BRA `(.L_x_274) ;  /* 0x0000000c003c8947 */ /* 0x000fea0003800000 */
[----:B------:R-:W0:Y:S01]  /*d800*/  LDC R0, c[0x0][0x28c] ;  /* 0x0000a300ff007b82 */ /* 0x000e220000000800 */
[----:B------:R-:W-:Y:S01]  /*d810*/  ULDC UR5, c[0x0][0x600] ;  /* 0x0001800000057ab9 */ /* 0x000fe20000000800 */
[----:B------:R-:W-:Y:S01]  /*d820*/  ULDC UR4, c[0x0][0xc] ;  /* 0x0000030000047ab9 */ /* 0x000fe20000000800 */
[----:B------:R-:W-:Y:S01]  /*d830*/  UIADD3 UR16, UR5, -0x1, URZ ;  /* 0xffffffff05107890 */ /* 0x000fe2000fffe03f */
[C---:B------:R-:W-:Y:S01]  /*d840*/  LOP3.LUT P2, RZ, R23.reuse, 0x7f, RZ, 0xc0, !PT ;  /* 0x0000007f17ff7812 */ /* 0x040fe2000784c0ff */
[----:B------:R-:W-:Y:S01]  /*d850*/  ULDC UR6, c[0x0][0x658] ;  /* 0x0001960000067ab9 */ /* 0x000fe20000000800 */
[----:B------:R-:W-:Y:S01]  /*d860*/  ULDC UR5, c[0x0][0x10] ;  /* 0x0000040000057ab9 */ /* 0x000fe20000000800 */
[----:B------:R-:W-:Y:S01]  /*d870*/  UMOV UR7, 0xffffffff ;  /* 0xffffffff00077882 */ /* 0x000fe20000000000 */
[----:B------:R-:W-:Y:S01]  /*d880*/  UMOV UR8, 0x1 ;  /* 0x0000000100087882 */ /* 0x000fe20000000000 */
[----:B------:R-:W-:Y:S01]  /*d890*/  UIMAD.WIDE.U32 UR4, UR4, UR5, URZ ;  /* 0x00000005040472a5 */ /* 0x000fe2000f8e003f */
[----:B------:R-:W-:Y:S01]  /*d8a0*/  LOP3.LUT P0, RZ, R23, 0x1f, RZ, 0xc0, !PT ;  /* 0x0000001f17ff7812 */ /* 0x000fe2000780c0ff */
[----:B------:R-:W-:Y:S01]  /*d8b0*/  USHF.L.U32 UR7, UR7, UR6, URZ ;  /* 0x0000000607077299 */ /* 0x000fe2000800063f */
[----:B------:R-:W-:Y:S01]  /*d8c0*/  BSSY B0, `(.L_x_274) ;  /* 0x00000c2000007945 */ /* 0x000fe20003800000 */
[----:B------:R-:W-:Y:S01]  /*d8d0*/  USHF.L.U32 UR18, UR8, UR6, URZ ;  /* 0x0000000608127299 */ /* 0x000fe2000800063f */
[----:B------:R-:W-:Y:S01]  /*d8e0*/  IMAD.MOV.U32 R13, RZ, RZ, 0x1 ;  /* 0x00000001ff0d7424 */ /* 0x000fe200078e00ff */
[----:B------:R-:W-:Y:S01]  /*d8f0*/  LOP3.LUT R11, R2, 0x2, RZ, 0xfc, !PT ;  /* 0x00000002020b7812 */ /* 0x000fe200078efcff */
[----:B------:R-:W-:Y:S01]  /*d900*/  ULDC UR6, c[0x0][0x14] ;  /* 0x0000050000067ab9 */ /* 0x000fe20000000800 */
[----:B------:R-:W-:Y:S01]  /*d910*/  PLOP3.LUT P0, PT, P0, P2, PT, 0x8a, 0x0 ;  /* 0x000000000000781c */ /* 0x000fe20000705172 */
[----:B------:R-:W-:Y:S01]  /*d920*/  UIMAD.WIDE.U32 UR20, UR4, UR6, URZ ;  /* 0x00000006041472a5 */ /* 0x000fe2000f8e003f */
[----:B------:R-:W-:Y:S01]  /*d930*/  IMAD.MOV.U32 R12, RZ, RZ, RZ ;  /* 0x000000ffff0c7224 */ /* 0x000fe200078e00ff */
[----:B------:R-:W-:-:S02]  /*d940*/  UIMAD UR13, UR5, UR6, URZ ;  /* 0x00000006050d72a4 */ /* 0x000fc4000f8e023f */
[----:B------:R-:W-:Y:S01]  /*d950*/  ULOP3.LUT UR17, URZ, UR7, URZ, 0x33, !UPT ;  /* 0x000000073f117292 */ /* 0x000fe2000f8e333f */
[----:B0-----:R-:W-:Y:S01]  /*d960*/  VIADD R0, R0, 0x3f ;  /* 0x0000003f00007836 */ /* 0x001fe20000000000 */
[----:B------:R-:W-:Y:S01]  /*d970*/  UIADD3 UR13, UR21, UR13, URZ ;  /* 0x0000000d150d7290 */ /* 0x000fe2000fffe03f */
[----:B------:R-:W-:-:S03]  /*d980*/  ULDC.64 UR22, c[0x0][0x198] ;  /* 0x0000660000167ab9 */ /* 0x000fc60000000a00 */
[----:B------:R-:W-:-:S04]  /*d990*/  SHF.R.S32.HI R3, RZ, 0x1f, R0 ;  /* 0x0000001fff037819 */ /* 0x000fc80000011400 */
[----:B------:R-:W-:Y:S01]  /*d9a0*/  LEA.HI R3, R3, R0, RZ, 0x6 ;  /* 0x0000000003037211 */ /* 0x000fe200078f30ff */
[----:B------:R-:W-:-:S03]  /*d9b0*/  IMAD.MOV.U32 R0, RZ, RZ, 0x1 ;  /* 0x00000001ff007424 */ /* 0x000fc600078e00ff */
[----:B------:R-:W-:-:S05]  /*d9c0*/  SHF.R.S32.HI R3, RZ, 0x6, R3 ;  /* 0x00000006ff037819 */ /* 0x000fca0000011403 */
[----:B------:R-:W-:-:S07]  /*d9d0*/  VIADD R10, R3, 0x1 ;  /* 0x00000001030a7836 */ /* 0x000fce0000000000 */
.L_x_286:
[----:B------:R-:W-:-:S03]  /*d9e0*/  UMOV UR4, 0xffffffff ;  /* 0xffffffff00047882 */ /* 0x000fc60000000000 */
[----:B------:R-:W-:Y:S05]  /*d9f0*/  BRA.DIV UR4, `(.L_x_275) ;  /* 0x0000000e04847947 */ /* 0x000fea000b800000 */
[----:B------:R-:W-:-:S13]  /*da00*/  ELECT P6, URZ, PT ;  /* 0x00000000003f782f */ /* 0x000fda00038c0000 */
.L_x_296:
[----:B------:R-:W0:Y:S01]  /*da10*/  LDC R4, c[0x0][0x28c] ;  /* 0x0000a300ff047b82 */ /* 0x000e220000000800 */
[----:B------:R-:W-:Y:S01]  /*da20*/  BSSY B1, `(.L_x_276) ;  /* 0x0000037000017945 */ /* 0x000fe20003800000 */
[----:B0-----:R-:W-:-:S13]  /*da30*/  ISETP.LT.OR P6, PT, R4, 0x1, !P6 ;  /* 0x000000010400780c */ /* 0x001fda00077c1670 */
[----:B------:R-:W-:Y:S05]  /*da40*/  @P6 BRA `(.L_x_277) ;  /* 0x0000000000d06947 */ /* 0x000fea0003800000 */
[----:B------:R-:W-:Y:S02]  /*da50*/  IMAD R15, R9, 0x60, RZ ;  /* 0x00000060090f7824 */ /* 0x000fe400078e02ff */
[----:B------:R-:W-:Y:S02]  /*da60*/  IMAD R17, R7, 0x180, RZ ;  /* 0x0000018007117824 */ /* 0x000fe400078e02ff */
[----:B------:R-:W-:Y:S02]  /*da70*/  IMAD.MOV.U32 R20, RZ, RZ, RZ ;  /* 0x000000ffff147224 */ /* 0x000fe400078e00ff */
[----:B------:R-:W-:Y:S02]  /*da80*/  IMAD.MOV.U32 R4, RZ, RZ, R10 ;  /* 0x000000ffff047224 */ /* 0x000fe400078e000a */
[----:B------:R-:W-:Y:S02]  /*da90*/  IMAD.MOV.U32 R5, RZ, RZ, R0 ;  /* 0x000000ffff057224 */ /* 0x000fe400078e0000 */
[----:B------:R-:W-:-:S07]  /*daa0*/  IMAD.MOV.U32 R6, RZ, RZ, R12 ;  /* 0x000000ffff067224 */ /* 0x000fce00078e000c */
.L_x_281:
[----:B------:R-:W0:Y:S01]  /*dab0*/  S2R R14, SR_CgaCtaId ;  /* 0x00000000000e7919 */ /* 0x000e220000008800 */
[----:B------:R-:W-:Y:S01]  /*dac0*/  MOV R7, 0x400 ;  /* 0x0000040000077802 */ /* 0x000fe20000000f00 */
[----:B------:R-:W1:Y:S03]  /*dad0*/  @!P2 LDC R9, c[0x0][0x500] ;  /* 0x00014000ff09ab82 */ /* 0x000e660000000800 */
[----:B0-----:R-:W-:Y:S02]  /*dae0*/  LEA R19, R14, R7, 0x18 ;  /* 0x000000070e137211 */ /* 0x001fe400078ec0ff */
[----:B------:R-:W-:-:S03]  /*daf0*/  SHF.L.U32 R7, R5, 0x1f, RZ ;  /* 0x0000001f05077819 */ /* 0x000fc600000006ff */
[----:B------:R-:W-:-:S04]  /*db00*/  IMAD R14, R6, 0x8, R19 ;  /* 0x00000008060e7824 */ /* 0x000fc800078e0213 */
[----:B------:R-:W0:Y:S02]  /*db10*/  SYNCS.PHASECHK.TRANS64.TRYWAIT P1, [R14+URZ+0x18], R7 ;  /* 0x000018070e0075a7 */ /* 0x000e24000802017f */
[----:B01----:R-:W-:Y:S05]  /*db20*/  @!P1 BRA `(.L_x_278) ;  /* 0x0000000c00589947 */ /* 0x003fea0003800000 */
.L_x_297:
[----:B0-----:R-:W-:Y:S01]  /*db30*/  PRMT R7, R11, 0x9910, RZ ;  /* 0x000099100b077816 */ /* 0x001fe200000000ff */
[----:B------:R0:W-:Y:S03]  /*db40*/  @!P2 SYNCS.ARRIVE.TRANS64 RZ, [R14+URZ], R9 ;  /* 0x000000090effa9a7 */ /* 0x0001e6000800003f */
[----:B------:R-:W-:-:S13]  /*db50*/  ISETP.NE.AND P1, PT, R7, 0x2, PT ;  /* 0x000000020700780c */ /* 0x000fda0003f25270 */
[----:B0-----:R-:W-:Y:S05]  /*db60*/  @P1 BRA `(.L_x_279) ;  /* 0x0000000000041947 */ /* 0x001fea0003800000 */
[----:B------:R-:W-:Y:S01]  /*db70*/  BPT.TRAP 0x1 ;  /* 0x000000040000795c */ /* 0x000fe20000300000 */
.L_x_279:
[----:B------:R-:W-:Y:S05]  /*db80*/  @P0 BRA `(.L_x_280) ;  /* 0x0000000000040947 */ /* 0x000fea0003800000 */
[----:B------:R-:W-:Y:S01]  /*db90*/  BPT.TRAP 0x1 ;  /* 0x000000040000795c */ /* 0x000fe20000300000 */
.L_x_280:
[--C-:B------:R-:W-:Y:S01]  /*dba0*/  IMAD R7, R6, 0xc000, R19.reuse ;  /* 0x0000c00006077824 */ /* 0x100fe200078e0213 */
[----:B------:R-:W-:Y:S01]  /*dbb0*/  R2UR UR9, R14 ;  /* 0x000000000e0972ca */ /* 0x000fe200000e0000 */
[----:B------:R-:W-:Y:S01]  /*dbc0*/  IMAD R19, R6, 0x3000, R19 ;  /* 0x0000300006137824 */ /* 0x000fe200078e0213 */
[----:B------:R-:W-:Y:S01]  /*dbd0*/  UIADD3 UR4, UP0, UR22, 0xf0, URZ ;  /* 0x000000f016047890 */ /* 0x000fe2000ff1e03f */
[----:B------:R-:W-:Y:S01]  /*dbe0*/  VIADD R4, R4, 0xffffffff ;  /* 0xffffffff04047836 */ /* 0x000fe20000000000 */
[----:B------:R-:W-:Y:S01]  /*dbf0*/  R2UR UR5, R7 ;  /* 0x00000000070572ca */ /* 0x000fe200000e0000 */
[----:B------:R-:W-:Y:S01]  /*dc00*/  UIADD3 UR24, UP1, UR22, 0x1f0, URZ ;  /* 0x000001f016187890 */ /* 0x000fe2000ff3e03f */
[----:B------:R-:W-:Y:S01]  /*dc10*/  R2UR UR8, R19 ;  /* 0x00000000130872ca */ /* 0x000fe200000e0000 */
[----:B------:R-:W-:Y:S01]  /*dc20*/  VIADD R6, R6, 0x1 ;  /* 0x0000000106067836 */ /* 0x000fe20000000000 */
[----:B------:R-:W-:Y:S01]  /*dc30*/  R2UR UR11, R17 ;  /* 0x00000000110b72ca */ /* 0x000fe200000e0000 */
[----:B------:R-:W-:Y:S01]  /*dc40*/  UIADD3.X UR25, URZ, UR23, URZ, UP1, !UPT ;  /* 0x000000173f197290 */ /* 0x000fe20008ffe43f */
[----:B------:R-:W-:Y:S01]  /*dc50*/  R2UR UR10, R20 ;  /* 0x00000000140a72ca */ /* 0x000fe200000e0000 */
[----:B------:R-:W-:Y:S01]  /*dc60*/  UMOV UR6, 0x0 ;  /* 0x0000000000067882 */ /* 0x000fe20000000000 */
[----:B------:R-:W-:Y:S01]  /*dc70*/  R2UR UR12, R8 ;  /* 0x00000000080c72ca */ /* 0x000fe200000e0000 */
[----:B------:R-:W-:Y:S01]  /*dc80*/  UMOV UR7, 0x10000000 ;  /* 0x1000000000077882 */ /* 0x000fe20000000000 */
[----:B------:R-:W-:Y:S01]  /*dc90*/  R2UR UR19, R15 ;  /* 0x000000000f1372ca */ /* 0x000fe200000e0000 */
[----:B------:R-:W-:Y:S01]  /*dca0*/  VIADD R20, R20, 0x40 ;  /* 0x0000004014147836 */ /* 0x000fe20000000000 */
[----:B------:R-:W-:Y:S01]  /*dcb0*/  ISETP.GT.AND P3, PT, R4, 0x1, PT ;  /* 0x000000010400780c */ /* 0x000fe20003f64270 */
[----:B------:R-:W-:Y:S01]  /*dcc0*/  UIADD3 UR14, UR5, 0x100, URZ ;  /* 0x00000100050e7890 */ /* 0x000fe2000fffe03f */
[----:B------:R-:W-:Y:S01]  /*dcd0*/  ISETP.NE.AND P1, PT, R6, 0x3, PT ;  /* 0x000000030600780c */ /* 0x000fe20003f25270 */
[----:B------:R-:W-:-:S02]  /*dce0*/  UIADD3.X UR5, URZ, UR23, URZ, UP0, !UPT ;  /* 0x000000173f057290 */ /* 0x000fc400087fe43f */
[----:B------:R-:W-:Y:S01]  /*dcf0*/  UIADD3 UR15, UR8, 0x24100, URZ ;  /* 0x00024100080f7890 */ /* 0x000fe2000fffe03f */
[----:B------:R-:W-:Y:S02]  /*dd00*/  SEL R14, RZ, 0x1, P1 ;  /* 0x00000001ff0e7807 */ /* 0x000fe40000800000 */
[----:B------:R-:W-:Y:S01]  /*dd10*/  UMOV UR8, UR14 ;  /* 0x0000000e00087c82 */ /* 0x000fe20008000000 */
[----:B------:R-:W-:Y:S02]  /*dd20*/  SEL R6, R6, RZ, P1 ;  /* 0x000000ff06067207 */ /* 0x000fe40000800000 */
[----:B------:R-:W-:Y:S01]  /*dd30*/  LOP3.LUT R5, R5, R14, RZ, 0x3c, !PT ;  /* 0x0000000e05057212 */ /* 0x000fe200078e3cff */
[----:B------:R0:W-:Y:S02]  /*dd40*/  UTMALDG.3D [UR8], [UR4], desc[UR6] ;  /* 0x00000608040075b4 */ /* 0x0001e40008011000 */
[----:B0-----:R-:W-:Y:S01]  /*dd50*/  UMOV UR8, UR15 ;  /* 0x0000000f00087c82 */ /* 0x001fe20008000000 */
[----:B------:R-:W-:-:S02]  /*dd60*/  UMOV UR11, UR19 ;  /* 0x00000013000b7c82 */ /* 0x000fc40008000000 */
[----:B------:R0:W-:Y:S02]  /*dd70*/  UTMALDG.3D [UR8], [UR24], desc[UR6] ;  /* 0x00000608180075b4 */ /* 0x0001e40008011000 */
[----:B0-----:R-:W-:Y:S05]  /*dd80*/  @P3 BRA `(.L_x_281) ;  /* 0xfffffffc00483947 */ /* 0x001fea000383ffff */
.L_x_277:
[----:B------:R-:W-:Y:S05]  /*dd90*/  BSYNC B1 ;  /* 0x0000000000017941 */ /* 0x000fea0003800000 */
.L_x_276:
[----:B------:R-:W-:Y:S01]  /*dda0*/  LOP3.LUT P3, RZ, R13, 0xff, RZ, 0xc0, !PT ;  /* 0x000000ff0dff7812 */ /* 0x000fe2000786c0ff */
[C---:B------:R-:W-:Y:S01]  /*ddb0*/  IMAD.IADD R12, R3.reuse, 0x1, R12 ;  /* 0x00000001030c7824 */ /* 0x040fe200078e020c */
[----:B------:R-:W-:Y:S01]  /*ddc0*/  IADD3 R18, P4, R18, UR20, RZ ;  /* 0x0000001412127c10 */ /* 0x000fe2000ff9e0ff */
[----:B------:R-:W-:Y:S01]  /*ddd0*/  ULDC.64 UR4, c[0x0][0x650] ;  /* 0x0001940000047ab9 */ /* 0x000fe20000000a00 */
[----:B------:R-:W-:Y:S01]  /*dde0*/  BSSY B1, `(.L_x_282) ;  /* 0x000006d000017945 */ /* 0x000fe20003800000 */
[----:B------:R-:W-:Y:S01]  /*ddf0*/  IMAD.MOV.U32 R9, RZ, RZ, -0x1 ;  /* 0xffffffffff097424 */ /* 0x000fe200078e00ff */
[----:B------:R-:W-:Y:S01]  /*de00*/  ISETP.GT.U32.AND P1, PT, R12, 0x2, PT ;  /* 0x000000020c00780c */ /* 0x000fe20003f24070 */
[----:B------:R-:W-:Y:S01]  /*de10*/  IMAD.MOV.U32 R8, RZ, RZ, -0x1 ;  /* 0xffffffffff087424 */ /* 0x000fe200078e00ff */
[----:B------:R-:W-:Y:S02]  /*de20*/  IADD3.X R16, R16, UR13, RZ, P4, !PT ;  /* 0x0000000d10107c10 */ /* 0x000fe4000a7fe4ff */
[----:B------:R-:W-:-:S02]  /*de30*/  ISETP.LT.U32.AND P1, PT, R3, 0x3, P1 ;  /* 0x000000030300780c */ /* 0x000fc40000f21070 */
[----:B------:R-:W-:Y:S01]  /*de40*/  PRMT R13, RZ, 0x7610, R13 ;  /* 0x00007610ff0d7816 */ /* 0x000fe2000000000d */
[----:B------:R-:W0:Y:S01]  /*de50*/  @P3 S2R R5, SR_CgaCtaId ;  /* 0x0000000000053919 */ /* 0x000e220000008800 */
[----:B------:R-:W-:-:S04]  /*de60*/  @P3 MOV R4, 0x400 ;  /* 0x0000040000043802 */ /* 0x000fc80000000f00 */
[----:B0-----:R-:W-:Y:S01]  /*de70*/  @P3 LEA R6, R5, R4, 0x18 ;  /* 0x0000000405063211 */ /* 0x001fe200078ec0ff */
[----:B------:R-:W-:-:S03]  /*de80*/  IMAD.WIDE.U32 R4, R12, -0x55555555, RZ ;  /* 0xaaaaaaab0c047825 */ /* 0x000fc600078e00ff */
[----:B------:R0:W-:Y:S01]  /*de90*/  @P3 SYNCS.ARRIVE.TRANS64.A1T0 RZ, [R6+URZ+0x48], RZ ;  /* 0x000048ff06ff39a7 */ /* 0x0001e2000810003f */
[----:B------:R-:W-:Y:S02]  /*dea0*/  ISETP.GE.U32.AND P3, PT, R3, 0x3, PT ;  /* 0x000000030300780c */ /* 0x000fe40003f66070 */
[----:B------:R-:W-:Y:S02]  /*deb0*/  SHF.R.U32.HI R7, RZ, 0x1, R5 ;  /* 0x00000001ff077819 */ /* 0x000fe40000011605 */
[----:B------:R-:W-:Y:S02]  /*dec0*/  SEL R5, RZ, 0x1, !P1 ;  /* 0x00000001ff057807 */ /* 0x000fe40004800000 */
[----:B------:R-:W-:Y:S01]  /*ded0*/  ISETP.GE.U32.AND P1, PT, R18, UR4, PT ;  /* 0x0000000412007c0c */ /* 0x000fe2000bf26070 */
[----:B------:R-:W-:Y:S01]  /*dee0*/  IMAD R12, R7, -0x3, R12 ;  /* 0xfffffffd070c7824 */ /* 0x000fe200078e020c */
[----:B------:R-:W-:Y:S02]  /*def0*/  LOP3.LUT R0, R0, R5, RZ, 0x3c, !PT ;  /* 0x0000000500007212 */ /* 0x000fe400078e3cff */
[----:B------:R-:W-:-:S02]  /*df00*/  ISETP.GE.U32.AND.EX P1, PT, R16, UR5, PT, P1 ;  /* 0x0000000510007c0c */ /* 0x000fc4000bf26110 */
[----:B------:R-:W-:Y:S02]  /*df10*/  PRMT R4, RZ, 0x7610, R4 ;  /* 0x00007610ff047816 */ /* 0x000fe40000000004 */
[----:B------:R-:W-:Y:S01]  /*df20*/  @P3 LOP3.LUT R0, R0, 0x1, R7, 0x78, !PT ;  /* 0x0000000100003812 */ /* 0x000fe200078e7807 */
[----:B------:R-:W-:-:S08]  /*df30*/  IMAD.MOV.U32 R7, RZ, RZ, -0x1 ;  /* 0xffffffffff077424 */ /* 0x000fd000078e00ff */
[----:B0-----:R-:W-:Y:S05]  /*df40*/  @P1 BRA `(.L_x_283) ;  /* 0x0000000400581947 */ /* 0x001fea0003800000 */
[----:B------:R-:W-:Y:S01]  /*df50*/  ULDC.64 UR4, c[0x0][0x628] ;  /* 0x00018a0000047ab9 */ /* 0x000fe20000000a00 */
[----:B------:R-:W0:Y:S01]  /*df60*/  S2R R15, SR_CTAID.X ;  /* 0x00000000000f7919 */ /* 0x000e220000002500 */
[----:B------:R-:W-:Y:S01]  /*df70*/  ISETP.NE.U32.AND P1, PT, RZ, UR4, PT ;  /* 0x00000004ff007c0c */ /* 0x000fe2000bf25070 */
[----:B------:R-:W-:Y:S01]  /*df80*/  ULDC UR7, c[0x0][0x630] ;  /* 0x00018c0000077ab9 */ /* 0x000fe20000000800 */
[----:B------:R-:W-:Y:S01]  /*df90*/  IMAD.MOV.U32 R4, RZ, RZ, R18 ;  /* 0x000000ffff047224 */ /* 0x000fe200078e0012 */
[----:B------:R-:W1:Y:S01]  /*dfa0*/  S2R R14, SR_CTAID.Y ;  /* 0x00000000000e7919 */ /* 0x000e620000002600 */
[----:B------:R-:W-:Y:S01]  /*dfb0*/  ISETP.NE.AND.EX P1, PT, RZ, UR5, PT, P1 ;  /* 0x00000005ff007c0c */ /* 0x000fe2000bf25310 */
[----:B------:R-:W-:-:S12]  /*dfc0*/  IMAD.MOV.U32 R5, RZ, RZ, R16 ;  /* 0x000000ffff057224 */ /* 0x000fd800078e0010 */
[----:B------:R-:W-:Y:S05]  /*dfd0*/  @!P1 BRA `(.L_x_284) ;  /* 0x0000000000289947 */ /* 0x000fea0003800000 */
[----:B------:R-:W-:Y:S02]  /*dfe0*/  ULDC UR6, c[0x0][0x634] ;  /* 0x00018d0000067ab9 */ /* 0x000fe40000000800 */
[----:B------:R-:W-:-:S05]  /*dff0*/  IADD3 R9, P1, R18, UR6, RZ ;  /* 0x0000000612097c10 */ /* 0x000fca000ff3e0ff */
[----:B------:R-:W-:-:S04]  /*e000*/  IMAD.X R17, RZ, RZ, R16, P1 ;  /* 0x000000ffff117224 */ /* 0x000fc800008e0610 */
[----:B------:R-:W-:-:S04]  /*e010*/  IMAD.WIDE.U32 R6, R17, UR4, RZ ;  /* 0x0000000411067c25 */ /* 0x000fc8000f8e00ff */
[----:B------:R-:W-:-:S04]  /*e020*/  IMAD.WIDE.U32 R6, P1, R9, UR5, R6 ;  /* 0x0000000509067c25 */ /* 0x000fc8000f820006 */
[----:B------:R-:W-:-:S04]  /*e030*/  IMAD.WIDE.U32 R8, R9, UR4, RZ ;  /* 0x0000000409087c25 */ /* 0x000fc8000f8e00ff */
[----:B------:R-:W-:Y:S01]  /*e040*/  IMAD.X R5, RZ, RZ, RZ, P1 ;  /* 0x000000ffff057224 */ /* 0x000fe200008e06ff */
[----:B------:R-:W-:Y:S01]  /*e050*/  IADD3 RZ, P1, R9, R6, RZ ;  /* 0x0000000609ff7210 */ /* 0x000fe20007f3e0ff */
[----:B------:R-:W-:-:S04]  /*e060*/  IMAD.MOV.U32 R4, RZ, RZ, R7 ;  /* 0x000000ffff047224 */ /* 0x000fc800078e0007 */
[----:B------:R-:W-:-:S08]  /*e070*/  IMAD.WIDE.U32.X R4, R17, UR5, R4, P1 ;  /* 0x0000000511047c25 */ /* 0x000fd000088e0404 */
.L_x_284:
[--C-:B------:R-:W-:Y:S01]  /*e080*/  SHF.R.U64 R8, R4, UR7, R5.reuse ;  /* 0x0000000704087c19 */ /* 0x100fe20008001205 */
[----:B------:R-:W-:Y:S01]  /*e090*/  ULDC.64 UR4, c[0x0][0x620] ;  /* 0x0001880000047ab9 */ /* 0x000fe20000000a00 */
[----:B------:R-:W-:Y:S01]  /*e0a0*/  SHF.R.U32.HI R4, RZ, UR7, R5 ;  /* 0x00000007ff047c19 */ /* 0x000fe20008011605 */
[----:B------:R-:W-:Y:S01]  /*e0b0*/  IMAD.MOV.U32 R5, RZ, RZ, R16 ;  /* 0x000000ffff057224 */ /* 0x000fe200078e0010 */
[----:B------:R-:W-:Y:S01]  /*e0c0*/  IADD3 R7, P1, RZ, -R8, RZ ;  /* 0x80000008ff077210 */ /* 0x000fe20007f3e0ff */
[----:B------:R-:W2:Y:S01]  /*e0d0*/  LDC R22, c[0x0][0x144] ;  /* 0x00005100ff167b82 */ /* 0x000ea20000000800 */
[----:B0-----:R-:W-:Y:S01]  /*e0e0*/  I2FP.F32.U32 R9, R15 ;  /* 0x0000000f00097245 */ /* 0x001fe20000201000 */
[----:B------:R-:W-:Y:S01]  /*e0f0*/  ULDC.64 UR8, c[0x0][0x640] ;  /* 0x0001900000087ab9 */ /* 0x000fe20000000a00 */
[----:B------:R-:W-:Y:S01]  /*e100*/  ULDC UR6, c[0x0][0x608] ;  /* 0x0001820000067ab9 */ /* 0x000fe20000000800 */
[----:B------:R-:W-:Y:S01]  /*e110*/  IMAD.X R4, RZ, RZ, ~R4, P1 ;  /* 0x000000ffff047224 */ /* 0x000fe200008e0e04 */
[----:B------:R-:W-:-:S03]  /*e120*/  ISETP.NE.U32.AND P1, PT, RZ, UR8, PT ;  /* 0x00000008ff007c0c */ /* 0x000fc6000bf25070 */
[----:B------:R-:W-:Y:S01]  /*e130*/  IMAD R6, R4, UR4, RZ ;  /* 0x0000000404067c24 */ /* 0x000fe2000f8e02ff */
[----:B------:R-:W0:Y:S01]  /*e140*/  LDC R19, c[0x0][0x148] ;  /* 0x00005200ff137b82 */ /* 0x000e220000000800 */
[----:B------:R-:W-:Y:S01]  /*e150*/  IMAD.MOV.U32 R4, RZ, RZ, R18 ;  /* 0x000000ffff047224 */ /* 0x000fe200078e0012 */
[----:B------:R-:W-:-:S03]  /*e160*/  ISETP.NE.AND.EX P1, PT, RZ, UR9, PT, P1 ;  /* 0x00000009ff007c0c */ /* 0x000fc6000bf25310 */
[----:B------:R-:W-:Y:S01]  /*e170*/  IMAD.WIDE.U32 R4, R7, UR4, R4 ;  /* 0x0000000407047c25 */ /* 0x000fe2000f8e0004 */
[----:B------:R-:W-:-:S03]  /*e180*/  ULDC UR4, c[0x0][0x150] ;  /* 0x0000540000047ab9 */ /* 0x000fc60000000800 */
[----:B------:R-:W-:Y:S02]  /*e190*/  IMAD R7, R7, UR5, R6 ;  /* 0x0000000507077c24 */ /* 0x000fe4000f8e0206 */
[----:B------:R-:W-:Y:S01]  /*e1a0*/  FMUL R6, R9, UR4 ;  /* 0x0000000409067c20 */ /* 0x000fe20008400000 */
[----:B------:R-:W-:Y:S01]  /*e1b0*/  ULDC UR4, c[0x0][0x618] ;  /* 0x0001860000047ab9 */ /* 0x000fe20000000800 */
[----:B------:R-:W-:Y:S01]  /*e1c0*/  ULDC UR5, c[0x0][0x154] ;  /* 0x0000550000057ab9 */ /* 0x000fe20000000800 */
[----:B------:R-:W-:-:S03]  /*e1d0*/  IMAD.IADD R5, R5, 0x1, R7 ;  /* 0x0000000105057824 */ /* 0x000fc600078e0207 */
[----:B------:R-:W3:Y:S02]  /*e1e0*/  F2I.U32.TRUNC.NTZ R6, R6 ;  /* 0x0000000600067305 */ /* 0x000ee4000020f000 */
[----:B------:R-:W-:Y:S02]  /*e1f0*/  SHF.R.U64 R9, R4, UR4, R5 ;  /* 0x0000000404097c19 */ /* 0x000fe40008001205 */
[----:B-1----:R-:W-:-:S05]  /*e200*/  I2FP.F32.U32 R4, R14 ;  /* 0x0000000e00047245 */ /* 0x002fca0000201000 */
[----:B------:R-:W-:Y:S01]  /*e210*/  FMUL R21, R4, UR5 ;  /* 0x0000000504157c20 */ /* 0x000fe20008400000 */
[----:B------:R-:W-:Y:S01]  /*e220*/  SHF.R.U32.HI R4, RZ, UR4, R5 ;  /* 0x00000004ff047c19 */ /* 0x000fe20008011605 */
[----:B------:R-:W-:-:S03]  /*e230*/  ULDC UR4, c[0x0][0x658] ;  /* 0x0001960000047ab9 */ /* 0x000fc60000000800 */
[--C-:B------:R-:W-:Y:S01]  /*e240*/  SHF.R.U64 R20, R9, UR6, R4.reuse ;  /* 0x0000000609147c19 */ /* 0x100fe20008001204 */
[----:B------:R-:W1:Y:S01]  /*e250*/  F2I.U32.TRUNC.NTZ R21, R21 ;  /* 0x0000001500157305 */ /* 0x000e62000020f000 */
[----:B------:R-:W-:Y:S01]  /*e260*/  SHF.R.U32.HI R5, RZ, UR6, R4 ;  /* 0x00000006ff057c19 */ /* 0x000fe20008011604 */
[----:B---3--:R-:W-:-:S03]  /*e270*/  IMAD.MOV R6, RZ, RZ, -R6 ;  /* 0x000000ffff067224 */ /* 0x008fc600078e0a06 */
[----:B------:R-:W-:Y:S01]  /*e280*/  SHF.R.U64 R17, R20, UR4, R5 ;  /* 0x0000000414117c19 */ /* 0x000fe20008001205 */
[----:B--2---:R-:W-:Y:S01]  /*e290*/  IMAD R15, R22, R6, R15 ;  /* 0x00000006160f7224 */ /* 0x004fe200078e020f */
[----:B------:R-:W-:-:S03]  /*e2a0*/  SHF.R.U32.HI R23, RZ, UR4, R5 ;  /* 0x00000004ff177c19 */ /* 0x000fc60008011605 */
[----:B------:R-:W-:Y:S02]  /*e2b0*/  IMAD.MOV.U32 R4, RZ, RZ, R17 ;  /* 0x000000ffff047224 */ /* 0x000fe400078e0011 */
[----:B------:R-:W-:Y:S01]  /*e2c0*/  IMAD.MOV.U32 R5, RZ, RZ, R23 ;  /* 0x000000ffff057224 */ /* 0x000fe200078e0017 */
[----:B------:R-:W-:Y:S06]  /*e2d0*/  @!P1 BRA `(.L_x_285) ;  /* 0x0000000000289947 */ /* 0x000fec0003800000 */
[----:B------:R-:W-:Y:S02]  /*e2e0*/  ULDC UR4, c[0x0][0x64c] ;  /* 0x0001930000047ab9 */ /* 0x000fe40000000800 */
[----:B------:R-:W-:-:S05]  /*e2f0*/  IADD3 R5, P1, R17, UR4, RZ ;  /* 0x0000000411057c10 */ /* 0x000fca000ff3e0ff */
[----:B------:R-:W-:-:S04]  /*e300*/  IMAD.X R23, RZ, RZ, R23, P1 ;  /* 0x000000ffff177224 */ /* 0x000fc800008e0617 */
[----:B------:R-:W-:-:S04]  /*e310*/  IMAD.WIDE.U32 R6, R23, UR8, RZ ;  /* 0x0000000817067c25 */ /* 0x000fc8000f8e00ff */
[----:B------:R-:W-:-:S04]  /*e320*/  IMAD.WIDE.U32 R6, P1, R5, UR9, R6 ;  /* 0x0000000905067c25 */ /* 0x000fc8000f820006 */
[----:B------:R-:W-:-:S04]  /*e330*/  IMAD.WIDE.U32 R4, R5, UR8, RZ ;  /* 0x0000000805047c25 */ /* 0x000fc8000f8e00ff */
[----:B------:R-:W-:Y:S01]  /*e340*/  IMAD.MOV.U32 R4, RZ, RZ, R7 ;  /* 0x000000ffff047224 */ /* 0x000fe200078e0007 */
[----:B------:R-:W-:Y:S01]  /*e350*/  IADD3 RZ, P3, R5, R6, RZ ;  /* 0x0000000605ff7210 */ /* 0x000fe20007f7e0ff */
[----:B------:R-:W-:-:S04]  /*e360*/  IMAD.X R5, RZ, RZ, RZ, P1 ;  /* 0x000000ffff057224 */ /* 0x000fc800008e06ff */
[----:B------:R-:W-:-:S08]  /*e370*/  IMAD.WIDE.U32.X R4, R23, UR9, R4, P3 ;  /* 0x0000000917047c25 */ /* 0x000fd000098e0404 */
.L_x_285:
[----:B------:R-:W2:Y:S01]  /*e380*/  LDC R6, c[0x0][0x65c] ;  /* 0x00019700ff067b82 */ /* 0x000ea20000000800 */
[----:B------:R-:W-:Y:S01]  /*e390*/  ULDC UR4, c[0x0][0x648] ;  /* 0x0001920000047ab9 */ /* 0x000fe20000000800 */
[----:B------:R-:W-:Y:S01]  /*e3a0*/  LOP3.LUT R20, R20, UR17, RZ, 0xc0, !PT ;  /* 0x0000001114147c12 */ /* 0x000fe2000f8ec0ff */
[----:B-1----:R-:W-:Y:S01]  /*e3b0*/  IMAD.MOV R21, RZ, RZ, -R21 ;  /* 0x000000ffff157224 */ /* 0x002fe200078e0a15 */
[----:B------:R-:W-:Y:S01]  /*e3c0*/  SHF.R.U64 R5, R4, UR4, R5 ;  /* 0x0000000404057c19 */ /* 0x000fe20008001205 */
[----:B------:R-:W-:Y:S01]  /*e3d0*/  ULDC UR4, c[0x0][0x638] ;  /* 0x00018e0000047ab9 */ /* 0x000fe20000000800 */
[----:B------:R-:W-:-:S03]  /*e3e0*/  ULDC UR5, c[0x0][0x610] ;  /* 0x0001840000057ab9 */ /* 0x000fc60000000800 */
[----:B------:R-:W-:Y:S02]  /*e3f0*/  IMAD.MOV R4, RZ, RZ, -R5 ;  /* 0x000000ffff047224 */ /* 0x000fe400078e0a05 */
[----:B------:R-:W-:Y:S02]  /*e400*/  IMAD R20, R5, UR18, R20 ;  /* 0x0000001205147c24 */ /* 0x000fe4000f8e0214 */
[----:B------:R-:W-:Y:S01]  /*e410*/  IMAD R17, R4, UR4, R17 ;  /* 0x0000000404117c24 */ /* 0x000fe2000f8e0211 */
[----:B------:R-:W-:Y:S01]  /*e420*/  ULDC UR4, c[0x0][0x600] ;  /* 0x0001800000047ab9 */ /* 0x000fe20000000800 */
[----:B------:R-:W-:Y:S01]  /*e430*/  IMAD.MOV.U32 R4, RZ, RZ, 0x1 ;  /* 0x00000001ff047424 */ /* 0x000fe200078e00ff */
[----:B--2---:R-:W-:Y:S02]  /*e440*/  ISETP.NE.AND P1, PT, R6, 0x1, PT ;  /* 0x000000010600780c */ /* 0x004fe40003f25270 */
[----:B------:R-:W-:-:S05]  /*e450*/  LOP3.LUT R6, R9, UR16, RZ, 0xc0, !PT ;  /* 0x0000001009067c12 */ /* 0x000fca000f8ec0ff */
[----:B------:R-:W-:-:S06]  /*e460*/  IMAD R6, R17, UR4, R6 ;  /* 0x0000000411067c24 */ /* 0x000fcc000f8e0206 */
[----:B0-----:R-:W-:-:S04]  /*e470*/  @P1 IMAD R15, R19, R21, R14 ;  /* 0x00000015130f1224 */ /* 0x001fc800078e020e */
[----:B------:R-:W-:-:S05]  /*e480*/  IMAD R15, R20, UR5, R15 ;  /* 0x00000005140f7c24 */ /* 0x000fca000f8e020f */
[----:B------:R-:W-:Y:S02]  /*e490*/  SEL R9, R6, R15, !P1 ;  /* 0x0000000f06097207 */ /* 0x000fe40004800000 */
[----:B------:R-:W-:-:S07]  /*e4a0*/  SEL R7, R15, R6, !P1 ;  /* 0x000000060f077207 */ /* 0x000fce0004800000 */
.L_x_283:
[----:B------:R-:W-:Y:S05]  /*e4b0*/  BSYNC B1 ;  /* 0x0000000000017941 */ /* 0x000fea0003800000 */
.L_x_282:
[----:B------:R-:W-:-:S13]  /*e4c0*/  LOP3.LUT P1, RZ, R4, 0xff, RZ, 0xc0, !PT ;  /* 0x000000ff04ff7812 */ /* 0x000fda000782c0ff */
[----:B------:R-:W-:Y:S05]  /*e4d0*/  @P1 BRA `(.L_x_286) ;  /* 0xfffffff400401947 */ /* 0x000fea000383ffff */
[----:B------:R-:W-:Y:S05]  /*e4e0*/  BSYNC B0 ;  /* 0x0000000000007941 */ /* 0x000fea0003800000 */
.L_x_274:
[----:B------:R-:W-:-:S03]  /*e4f0*/  UMOV UR4, 0xffffffff ;  /* 0xffffffff00047882 */ /* 0x000fc60000000000 */
[----:B------:R-:W-:Y:S05]  /*e500*/  BRA.DIV UR4, `(.L_x_287) ;  /* 0x0000000204f47947 */ /* 0x000fea000b800000 */
[----:B------:R-:W-:-:S13]  /*e510*/  ELECT P6, URZ, PT ;  /* 0x00000000003f782f */ /* 0x000fda00038c0000 */
.L_x_300:
[----:B------:R-:W-:Y:S04]  /*e520*/  BSSY B0, `(.L_x_288) ;  /* 0x0000022000007945 */ /* 0x000fe80003800000 */
[----:B------:R-:W-:Y:S05]  /*e530*/  @!P6 BRA `(.L_x_289) ;  /* 0x000000000080e947 */ /* 0x000fea0003800000 */
[----:B------:R-:W-:-:S04]  /*e540*/  LOP3.LUT R2, R2, 0x2, RZ, 0xfc, !PT ;  /* 0x0000000202027812 */ /* 0x000fc800078efcff */
[----:B------:R-:W-:-:S13]  /*e550*/  ISETP.NE.AND P0, PT, R2, 0x3, PT ;  /* 0x000000030200780c */ /* 0x000fda0003f05270 */
[----:B------:R-:W-:Y:S05]  /*e560*/  @!P0 BRA `(.L_x_290) ;  /* 0x0000000000048947 */ /* 0x000fea0003800000 */
[----:B------:R-:W-:Y:S01]  /*e570*/  BPT.TRAP 0x1 ;  /* 0x000000040000795c */ /* 0x000fe20000300000 */
.L_x_290:
[----:B------:R-:W0:Y:S01]  /*e580*/  S2R R3, SR_CgaCtaId ;  /* 0x0000000000037919 */ /* 0x000e220000008800 */
[----:B------:R-:W-:-:S04]  /*e590*/  MOV R2, 0x400 ;  /* 0x0000040000027802 */ /* 0x000fc80000000f00 */
[----:B0-----:R-:W-:Y:S02]  /*e5a0*/  LEA R3, R3, R2, 0x18 ;  /* 0x0000000203037211 */ /* 0x001fe400078ec0ff */
[----:B------:R-:W-:-:S03]  /*e5b0*/  SHF.L.U32 R2, R0, 0x1f, RZ ;  /* 0x0000001f00027819 */ /* 0x000fc600000006ff */
[----:B------:R-:W-:-:S04]  /*e5c0*/  VIADD R3, R3, 0x18 ;  /* 0x0000001803037836 */ /* 0x000fc80000000000 */
[C---:B------:R-:W-:Y:S02]  /*e5d0*/  IMAD R7, R12.reuse, 0x8, R3 ;  /* 0x000000080c077824 */ /* 0x040fe400078e0203 */
[----:B------:R-:W-:Y:S02]  /*e5e0*/  VIADD R12, R12, 0x1 ;  /* 0x000000010c0c7836 */ /* 0x000fe40000000000 */
[----:B------:R-:W0:Y:S03]  /*e5f0*/  SYNCS.PHASECHK.TRANS64.TRYWAIT P0, [R7+URZ], R2 ;  /* 0x00000002070075a7 */ /* 0x000e26000800017f */
[----:B------:R-:W-:-:S04]  /*e600*/  ISETP.NE.AND P1, PT, R12, 0x3, PT ;  /* 0x000000030c00780c */ /* 0x000fc80003f25270 */
[----:B------:R-:W-:Y:S02]  /*e610*/  SEL R5, RZ, 0x1, P1 ;  /* 0x00000001ff057807 */ /* 0x000fe40000800000 */
[----:B------:R-:W-:Y:S02]  /*e620*/  SEL R12, R12, RZ, P1 ;  /* 0x000000ff0c0c7207 */ /* 0x000fe40000800000 */
[----:B------:R-:W-:-:S03]  /*e630*/  LOP3.LUT R5, R0, R5, RZ, 0x3c, !PT ;  /* 0x0000000500057212 */ /* 0x000fc600078e3cff */
[----:B------:R-:W-:Y:S01]  /*e640*/  IMAD R9, R12, 0x8, R3 ;  /* 0x000000080c097824 */ /* 0x000fe200078e0203 */
[----:B------:R-:W-:Y:S01]  /*e650*/  SHF.L.U32 R4, R5, 0x1f, RZ ;  /* 0x0000001f05047819 */ /* 0x000fe200000006ff */
[----:B0-----:R-:W-:Y:S06]  /*e660*/  @!P0 BRA `(.L_x_291) ;  /* 0x0000000000bc8947 */ /* 0x001fec0003800000 */
.L_x_301:
[----:B------:R-:W1:Y:S01]  /*e670*/  SYNCS.PHASECHK.TRANS64.TRYWAIT P0, [R9+URZ], R4 ;  /* 0x00000004090075a7 */ /* 0x000e62000800017f */
[----:B------:R-:W-:-:S05]  /*e680*/  VIADD R0, R12, 0x1 ;  /* 0x000000010c007836 */ /* 0x000fca0000000000 */
[----:B------:R-:W-:-:S04]  /*e690*/  ISETP.NE.AND P1, PT, R0, 0x3, PT ;  /* 0x000000030000780c */ /* 0x000fc80003f25270 */
[----:B0-----:R-:W-:Y:S02]  /*e6a0*/  SEL R2, RZ, 0x1, P1 ;  /* 0x00000001ff027807 */ /* 0x001fe40000800000 */
[----:B------:R-:W-:Y:S02]  /*e6b0*/  SEL R0, R0, RZ, P1 ;  /* 0x000000ff00007207 */ /* 0x000fe40000800000 */
[----:B------:R-:W-:Y:S01]  /*e6c0*/  LOP3.LUT R2, R5, R2, RZ, 0x3c, !PT ;  /* 0x0000000205027212 */ /* 0x000fe200078e3cff */
[----:B-1----:R-:W-:Y:S06]  /*e6d0*/  @!P0 BRA `(.L_x_292) ;  /* 0x0000000000b48947 */ /* 0x002fec0003800000 */
.L_x_302:
[----:B------:R-:W-:Y:S01]  /*e6e0*/  IMAD R3, R0, 0x8, R3 ;  /* 0x0000000800037824 */ /* 0x000fe200078e0203 */
[----:B------:R-:W-:-:S07]  /*e6f0*/  SHF.L.U32 R0, R2, 0x1f, RZ ;  /* 0x0000001f02007819 */ /* 0x000fce00000006ff */
.L_x_293:
[----:B-1----:R1:W2:Y:S02]  /*e700*/  SYNCS.PHASECHK.TRANS64.TRYWAIT P0, [R3+URZ], R0 ;  /* 0x00000000030075a7 */ /* 0x0022a4000800017f */
[----:B--2---:R-:W-:Y:S05]  /*e710*/  @!P0 NANOSLEEP.SYNCS 0x989680 ;  /* 0x009896800000895d */ /* 0x004fea0003900000 */
[----:B------:R-:W2:Y:S02]  /*e720*/  @!P0 SYNCS.PHASECHK.TRANS64 P0, [R3+URZ], R0 ;  /* 0x00000000030085a7 */ /* 0x000ea4000800007f */
[----:B--2---:R-:W-:Y:S05]  /*e730*/  @!P0 BRA `(.L_x_293) ;  /* 0xfffffffc00f08947 */ /* 0x004fea000383ffff */
.L_x_289:
[----:B------:R-:W-:Y:S05]  /*e740*/  BSYNC B0 ;  /* 0x0000000000007941 */ /* 0x000fea0003800000 */
.L_x_288:
[----:B------:R-:W-:Y:S05]  /*e750*/  EXIT ;  /* 0x000000000000794d */ /* 0x000fea0003800000 */
.L_x_17:
[----:B---3--:R3:W4:Y:S02]  /*e760*/  SYNCS.PHASECHK.TRANS64.TRYWAIT P1, [R3+URZ], R0 ;  /* 0x00000000030075a7 */ /* 0x008724000802017f */
[----:B----4-:R-:W-:Y:S05]  /*e770*/  @!P1 NANOSLEEP.SYNCS 0x989680 ;  /* 0x009896800000995d */ /* 0x010fea0003900000 */
[----:B------:R-:W4:Y:S02]  /*e780*/  @!P1 SYNCS.PHASECHK.TRANS64 P1, [R3+URZ], R0 ;  /* 0x00000000030095a7 */ /* 0x000f24000802007f */
[----:B----4-:R-:W-:Y:S05]  /*e790*/  @!P1 BRA `(.L_x_17) ;  /* 0xfffffffc00f09947 */ /* 0x010fea000383ffff */
[----:B------:R-:W-:Y:S05]  /*e7a0*/  BRA `(.L_x_16) ;  /* 0xffffff2800947947 */ /* 0x000fea000383ffff */
.L_x_22:
[----:B-1----:R-:W-:-:S04]  /*e7b0*/  IMAD.U32 R4, RZ, RZ, UR9 ;  /* 0x00000009ff047e24 */ /* 0x002fc8000f8e00ff */
[----:B------:R1:W2:Y:S03]  /*e7c0*/  SYNCS.PHASECHK.TRANS64.TRYWAIT P1, [R4+URZ], R3 ;  /* 0x00000003040075a7 */ /* 0x0002a6000802017f */
[----:B--2---:R-:W-:Y:S05]  /*e7d0*/  @!P1 NANOSLEEP.SYNCS 0x989680 ;  /* 0x009896800000995d */ /* 0x004fea0003900000 */
[----:B------:R-:W2:Y:S02]  /*e7e0*/  @!P1 SYNCS.PHASECHK.TRANS64 P1, [R4+URZ], R3 ;  /* 0x00000003040095a7 */ /* 0x000ea4000802007f */
[----:B--2---:R-:W-:Y:S05]  /*e7f0*/  @!P1 BRA `(.L_x_22) ;  /* 0xfffffffc00ec9947 */ /* 0x004fea000383ffff */
[----:B------:R-:W-:Y:S05]  /*e800*/  BRA `(.L_x_21) ;  /* 0xffffff3000147947 */ /* 0x000fea000383ffff */
.L_x_275:
[----:B------:R-:W-:Y:S01]  /*e810*/  BSSY B1, `(.L_x_294) ;  /* 0x0000006000017945 */ /* 0x000fe20003800000 */
[----:B------:R-:W-:-:S07]  /*e820*/  IMAD.MOV.U32 R15, RZ, RZ, -0x1 ;  /* 0xffffffffff0f7424 */ /* 0x000fce00078e00ff */
[----:B------:R-:W-:Y:S05]  /*e830*/  WARPSYNC.COLLECTIVE R15, `(.L_x_295) ;  /* 0x000000000f0c7348 */ /* 0x000fea0003c00000 */
[----:B------:R-:W-:Y:S02]  /*e840*/  ELECT P6, UR62, PT ;  /* 0x00000000003e782f */ /* 0x000fe400038c0000 */
[----:B------:R-:W-:Y:S01]  /*e850*/  MOV R14, UR62 ;  /* 0x0000003e000e7c02 */ /* 0x000fe20008000f00 */
[----:B------:R-:W-:Y:S10]  /*e860*/  ENDCOLLECTIVE ;  /* 0x000000000000791b */ /* 0x000ff40003800000 */
.L_x_295:
[----:B------:R-:W-:Y:S05]  /*e870*/  BSYNC B1 ;  /* 0x0000000000017941 */ /* 0x000fea0003800000 */
.L_x_294:
[----:B------:R-:W-:Y:S05]  /*e880*/  BRA `(.L_x_296) ;  /* 0xfffffff000607947 */ /* 0x000fea000383ffff */
.L_x_278:
[----:B0-----:R0:W1:Y:S02]  /*e890*/  SYNCS.PHASECHK.TRANS64.TRYWAIT P1, [R14+URZ+0x18], R7 ;  /* 0x000018070e0075a7 */ /* 0x001064000802017f */
[----:B-1----:R-:W-:Y:S05]  /*e8a0*/  @!P1 NANOSLEEP.SYNCS 0x989680 ;  /* 0x009896800000995d */ /* 0x002fea0003900000 */
[----:B------:R-:W1:Y:S02]  /*e8b0*/  @!P1 SYNCS.PHASECHK.TRANS64 P1, [R14+URZ+0x18], R7 ;  /* 0x000018070e0095a7 */ /* 0x000e64000802007f */
[----:B-1----:R-:W-:Y:S05]  /*e8c0*/  @!P1 BRA `(.L_x_278) ;  /* 0xfffffffc00f09947 */ /* 0x002fea000383ffff */
[----:B------:R-:W-:Y:S05]  /*e8d0*/  BRA `(.L_x_297) ;  /* 0xfffffff000947947 */ /* 0x000fea000383ffff */
.L_x_287:
[----:B------:R-:W-:Y:S01]  /*e8e0*/  BSSY B0, `(.L_x_298) ;  /* 0x0000006000007945 */ /* 0x000fe20003800000 */
[----:B------:R-:W-:-:S07]  /*e8f0*/  IMAD.MOV.U32 R15, RZ, RZ, -0x1 ;  /* 0xffffffffff0f7424 */ /* 0x000fce00078e00ff */
[----:B------:R-:W-:Y:S05]  /*e900*/  WARPSYNC.COLLECTIVE R15, `(.L_x_299) ;  /* 0x000000000f0c7348 */ /* 0x000fea0003c00000 */
[----:B------:R-:W-:Y:S02]  /*e910*/  ELECT P6, UR62, PT ;  /* 0x00000000003e782f */ /* 0x000fe400038c0000 */
[----:B------:R-:W-:Y:S01]  /*e920*/  MOV R14, UR62 ;  /* 0x0000003e000e7c02 */ /* 0x000fe20008000f00 */
[----:B------:R-:W-:Y:S10]  /*e930*/  ENDCOLLECTIVE ;  /* 0x000000000000791b */ /* 0x000ff40003800000 */
.L_x_299:
[----:B------:R-:W-:Y:S05]  /*e940*/  BSYNC B0 ;  /* 0x0000000000007941 */ /* 0x000fea0003800000 */
.L_x_298:
[----:B------:R-:W-:Y:S05]  /*e950*/  BRA `(.L_x_300) ;  /* 0xfffffff800f07947 */ /* 0x000fea000383ffff */
.L_x_291:
[----:B0-----:R0:W1:Y:S02]  /*e960*/  SYNCS.PHASECHK.TRANS64.TRYWAIT P0, [R7+URZ], R2 ;  /* 0x00000002070075a7 */ /* 0x001064000800017f */
[----:B-1----:R-:W-:Y:S05]  /*e970*/  @!P0 NANOSLEEP.SYNCS 0x989680 ;  /* 0x009896800000895d */ /* 0x002fea0003900000 */
[----:B------:R-:W1:Y:S02]  /*e980*/  @!P0 SYNCS.PHASECHK.TRANS64 P0, [R7+URZ], R2 ;  /* 0x00000002070085a7 */ /* 0x000e64000800007f */
[----:B-1----:R-:W-:Y:S05]  /*e990*/  @!P0 BRA `(.L_x_291) ;  /* 0xfffffffc00f08947 */ /* 0x002fea000383ffff */
[----:B------:R-:W-:Y:S05]  /*e9a0*/  BRA `(.L_x_301) ;  /* 0xfffffffc00307947 */ /* 0x000fea000383ffff */
.L_x_292:
[----:B0-----:R0:W1:Y:S02]  /*e9b0*/  SYNCS.PHASECHK.TRANS64.TRYWAIT P0, [R9+URZ], R4 ;  /* 0x00000004090075a7 */ /* 0x001064000800017f */
[----:B-1----:R-:W-:Y:S05]  /*e9c0*/  @!P0 NANOSLEEP.SYNCS 0x989680 ;  /* 0x009896800000895d */ /* 0x002fea0003900000 */
[----:B------:R-:W1:Y:S02]  /*e9d0*/  @!P0 SYNCS.PHASECHK.TRANS64 P0, [R9+URZ], R4 ;  /* 0x00000004090085a7 */ /* 0x000e64000800007f */
[----:B-1----:R-:W-:Y:S05]  /*e9e0*/  @!P0 BRA `(.L_x_292) ;  /* 0xfffffffc00f08947 */ /* 0x002fea000383ffff */
[----:B------:R-:W-:Y:S05]  /*e9f0*/  BRA `(.L_x_302) ;  /* 0xfffffffc00387947 */ /* 0x000fea000383ffff */
.L_x_303:
[----:B------:R-:W-:-:S00]  /*ea00*/  BRA `(.L_x_303) ;  /* 0xfffffffc00fc7947 */ /* 0x000fc0000383ffff */
[----:B------:R-:W-:-:S00]  /*ea10*/  NOP ;  /* 0x0000000000007918 */ /* 0x000fc00000000000 */
        /* <DEDUP_REMOVED lines=14> */
.L_x_304:


//--------------------- .nv.global.init           --------------------------
	.section	.nv.global.init,"aw",@progbits
.nv.global.init:
	.type		$str$22,@object
	.size		$str$22,($str$23 - $str$22)
$str$22:
        /*0000*/ 	.byte	0x6b, 0x5f, 0x74, 0x69, 0x6c, 0x65, 0x5f, 0x63, 0x6f, 0x75, 0x6e, 0x74, 0x20, 0x3e, 0x3d, 0x20
        /*0010*/ 	.byte	0x31, 0x00
	.type		$str$23,@object
	.size		$str$23,(__unnamed_1 - $str$23)
$str$23:
        /*0012*/ 	.byte	0x2f, 0x74, 0x6d, 0x70, 0x2f, 0x63, 0x75, 0x74, 0x6c, 0x61, 0x73, 0x73, 0x5f, 0x73, 0x77, 0x65
        /*0022*/ 	.byte	0x65, 0x70, 0x5f, 0x73, 0x72, 0x63, 0x2f, 0x69, 0x6e, 0x63, 0x6c, 0x75, 0x64, 0x65, 0x2f, 0x63
        /*0032*/ 	.byte	0x75, 0x74, 0x6c, 0x61, 0x73, 0x73, 0x2f, 0x67, 0x65, 0x6d, 0x6d, 0x2f, 0x63, 0x6f, 0x6c, 0x6c
        /*0042*/ 	.byte	0x65, 0x63, 0x74, 0x69, 0x76, 0x65, 0x2f, 0x73, 0x6d, 0x39, 0x30, 0x5f, 0x6d, 0x6d, 0x61, 0x5f
        /*0052*/ 	.byte	0x74, 0x6d, 0x61, 0x5f, 0x67, 0x6d, 0x6d, 0x61, 0x5f, 0x73, 0x73, 0x5f, 0x77, 0x61, 0x72, 0x70
        /*0062*/ 	.byte	0x73, 0x70, 0x65, 0x63, 0x69, 0x61, 0x6c, 0x69, 0x7a, 0x65, 0x64, 0x2e, 0x68, 0x70, 0x70, 0x00
	.type		__unnamed_1,@object
	.size		__unnamed_1,(.L_0 - __unnamed_1)
__unnamed_1:
        /*0072*/ 	.byte	0x76, 0x6f, 0x69, 0x64, 0x20, 0x63, 0x75, 0x74, 0x6c, 0x61, 0x73, 0x73, 0x3a, 0x3a, 0x67, 0x65
        /* <DEDUP_REMOVED lines=179> */
        /*0bb2*/ 	.byte	0x3a, 0x69, 0x64, 0x65, 0x6e, 0x74, 0x69, 0x74, 0x79, 0x5d, 0x00
.L_0:


//--------------------- .nv.shared._ZN7cutlass13device_kernelINS_4gemm6kernel13GemmUniversalIN4cute5tupleIJiiiiEEENS1_10collective13CollectiveMmaINS1_34MainloopSm90TmaGmmaWarpSpecializedILi3ENS5_IJNS4_1CILi1EEESB_SB_EEENS1_35KernelTmaWarpSpecializedCooperativeEEENS5_IJNSA_ILi384EEENSA_ILi96EEENSA_ILi64EEEEEENS_6half_tENS5_IJlSB_lEEESJ_SK_NS4_8TiledMMAINS4_8MMA_AtomIJNS4_4SM904GMMA25MMA_64x96x16_F32F16F16_SSILNSO_5MajorE0ELSQ_0ELNSO_7ScaleInE1ELSR_1EEEEEENS4_6LayoutINS5_IJNSA_ILi2EEESB_SB_EEENS5_IJSB_NSA_ILi0EEESX_EEEEENS5_IJNS4_10UnderscoreES10_S10_EEEEENS4_13SM90_TMA_LOADENS4_14ComposedLayoutINS4_7SwizzleILi3ELi4ELi3EEENS4_18smem_ptr_flag_bitsILi16EEENSU_INS5_IJNSA_ILi8EEESH_EEENS5_IJSH_SB_EEEEEEEvNS4_8identityES13_S1D_vS1E_EENS_8epilogue10collective6detail29Sm90TmaWarpSpecializedAdapterINS1H_15DefaultEpilogueISJ_SK_SK_NS1G_6thread17LinearCombinationISJ_Li1EffLNS1L_9ScaleType4KindE0ELNS_15FloatRoundStyleE2ESJ_EENS1_15EpilogueDefaultEEEEEvvEEEEvNT_6ParamsE --------------------------
	.section	.nv.shared._ZN7cutlass13device_kernelINS_4gemm6kernel13GemmUniversalIN4cute5tupleIJiiiiEEENS1_10collective13CollectiveMmaINS1_34MainloopSm90TmaGmmaWarpSpecializedILi3ENS5_IJNS4_1CILi1EEESB_SB_EEENS1_35KernelTmaWarpSpecializedCooperativeEEENS5_IJNSA_ILi384EEENSA_ILi96EEENSA_ILi64EEEEEENS_6half_tENS5_IJlSB_lEEESJ_SK_NS4_8TiledMMAINS4_8MMA_AtomIJNS4_4SM904GMMA25MMA_64x96x16_F32F16F16_SSILNSO_5MajorE0ELSQ_0ELNSO_7ScaleInE1ELSR_1EEEEEENS4_6LayoutINS5_IJNSA_ILi2EEESB_SB_EEENS5_IJSB_NSA_ILi0EEESX_EEEEENS5_IJNS4_10UnderscoreES10_S10_EEEEENS4_13SM90_TMA_LOADENS4_14ComposedLayoutINS4_7SwizzleILi3ELi4ELi3EEENS4_18smem_ptr_flag_bitsILi16EEENSU_INS5_IJNSA_ILi8EEESH_EEENS5_IJSH_SB_EEEEEEEvNS4_8identityES13_S1D_vS1E_EENS_8epilogue10collective6detail29Sm90TmaWarpSpecializedAdapterINS1H_15DefaultEpilogueISJ_SK_SK_NS1G_6thread17LinearCombinationISJ_Li1EffLNS1L_9ScaleType4KindE0ELNS_15FloatRoundStyleE2ESJ_EENS1_15EpilogueDefaultEEEEEvvEEEEvNT_6ParamsE,"aw",@nobits
	.sectionflags	@""
	.align	16
	.zero		1024


//--------------------- .nv.shared.reserved.0     --------------------------
	.section	.nv.shared.reserved.0,"aw",@nobits
	.weak		__nv_reservedSMEM_offset_0_alias
	.size		__nv_reservedSMEM_offset_0_alias, 0, 0
	.other		__nv_reservedSMEM_offset_0_alias,@"STO_CUDA_RESERVED_SHARED STV_DEFAULT"
__nv_reservedSMEM_offset_0_alias:
	.zero		0


//--------------------- .nv.global                --------------------------
	.section	.nv.global,"aw",@nobits
.nv.global:
	.type		_ZN39_INTERNAL_9e967e93_4_k_cu_c95d63af_54634cute1_E,@object
	.size		_ZN39_INTERNAL_9e967e93_4_k_cu_c95d63af_54634cute1_E,(_ZN39_INTERNAL_9e967e93_4_k_cu_c95d63af_54634cuda3std3__45__cpo6cbeginE - _ZN39_INTERNAL_9e967e93_4_k_cu_c95d63af_54634cute1_E)
_ZN39_INTERNAL_9e967e93_4_k_cu_c95d63af_54634cute1_E:
	.zero		1
	.type		_ZN39_INTERNAL_9e967e93_4_k_cu_c95d63af_54634cuda3std3__45__cpo6cbeginE,@object
	.size		_ZN39_INTERNAL_9e967e93_4_k_cu_c95d63af_54634cuda3std3__45__cpo6cbeginE,(_ZN39_INTERNAL_9e967e93_4_k_cu_c95d63af_54634cuda3std3__48in_placeE - _ZN39_INTERNAL_9e967e93_4_k_cu_c95d63af_54634cuda3std3__45__cpo6cbeginE)
_ZN39_INTERNAL_9e967e93_4_k_cu_c95d63af_54634cuda3std3__45__cpo6cbeginE:
	.zero		1
	.type		_ZN39_INTERNAL_9e967e93_4_k_cu_c95d63af_54634cuda3std3__48in_placeE,@object
	.size		_ZN39_INTERNAL_9e967e93_4_k_cu_c95d63af_54634cuda3std3__48in_placeE,(_ZN39_INTERNAL_9e967e93_4_k_cu_c95d63af_54634cuda3std6ranges3__45__cpo9iter_moveE - _ZN39_INTERNAL_9e967e93_4_k_cu_c95d63af_54634cuda3std3__48in_placeE)
_ZN39_INTERNAL_9e967e93_4_k_cu_c95d63af_54634cuda3std3__48in_placeE:
	.zero		1
	.type		_ZN39_INTERNAL_9e967e93_4_k_cu_c95d63af_54634cuda3std6ranges3__45__cpo9iter_moveE,@object
	.size		_ZN39_INTERNAL_9e967e93_4_k_cu_c95d63af_54634cuda3std6ranges3__45__cpo9iter_moveE,(_ZN39_INTERNAL_9e967e93_4_k_cu_c95d63af_54634cuda3std3__45__cpo5beginE - _ZN39_INTERNAL_9e967e93_4_k_cu_c95d63af_54634cuda3std6ranges3__45__cpo9iter_moveE)
_ZN39_INTERNAL_9e967e93_4_k_cu_c95d63af_54634cuda3std6ranges3__45__cpo9iter_moveE:
	.zero		1
	.type		_ZN39_INTERNAL_9e967e93_4_k_cu_c95d63af_54634cuda3std3__45__cpo5beginE,@object
	.size		_ZN39_INTERNAL_9e967e93_4_k_cu_c95d63af_54634cuda3std3__45__cpo5beginE,(_ZN39_INTERNAL_9e967e93_4_k_cu_c95d63af_54634cuda3std3__441_GLOBAL__N__9e967e93_4_k_cu_c95d63af_54636ignoreE - _ZN39_INTERNAL_9e967e93_4_k_cu_c95d63af_54634cuda3std3__45__cpo5beginE)
_ZN39_INTERNAL_9e967e93_4_k_cu_c95d63af_54634cuda3std3__45__cpo5beginE:
	.zero		1
	.type		_ZN39_INTERNAL_9e967e93_4_k_cu_c95d63af_54634cuda3std3__441_GLOBAL__N__9e967e93_4_k_cu_c95d63af_54636ignoreE,@object
	.size		_ZN39_INTERNAL_9e967e93_4_k_cu_c95d63af_54634cuda3std3__441_GLOBAL__N__9e967e93_4_k_cu_c95d63af_54636ignoreE,(_ZN39_INTERNAL_9e967e93_4_k_cu_c95d63af_54634cute7productE - _ZN39_INTERNAL_9e967e93_4_k_cu_c95d63af_54634cuda3std3__441_GLOBAL__N__9e967e93_4_k_cu_c95d63af_54636ignoreE)
_ZN39_INTERNAL_9e967e93_4_k_cu_c95d63af_54634cuda3std3__441_GLOBAL__N__9e967e93_4_k_cu_c95d63af_54636ignoreE:
	.zero		1
	.type		_ZN39_INTERNAL_9e967e93_4_k_cu_c95d63af_54634cute7productE,@object
	.size		_ZN39_INTERNAL_9e967e93_4_k_cu_c95d63af_54634cute7productE,(_ZN39_INTERNAL_9e967e93_4_k_cu_c95d63af_54634cuda3std3__45__cpo3endE - _ZN39_INTERNAL_9e967e93_4_k_cu_c95d63af_54634cute7productE)
_ZN39_INTERNAL_9e967e93_4_k_cu_c95d63af_54634cute7productE:
	.zero		1
	.type		_ZN39_INTERNAL_9e967e93_4_k_cu_c95d63af_54634cuda3std3__45__cpo3endE,@object
	.size		_ZN39_INTERNAL_9e967e93_4_k_cu_c95d63af_54634cuda3std3__45__cpo3endE,(_ZN39_INTERNAL_9e967e93_4_k_cu_c95d63af_54634cuda3std3__419piecewise_constructE - _ZN39_INTERNAL_9e967e93_4_k_cu_c95d63af_54634cuda3std3__45__cpo3endE)
_ZN39_INTERNAL_9e967e93_4_k_cu_c95d63af_54634cuda3std3__45__cpo3endE:
	.zero		1
	.type		_ZN39_INTERNAL_9e967e93_4_k_cu_c95d63af_54634cuda3std3__419piecewise_constructE,@object
	.size		_ZN39_INTERNAL_9e967e93_4_k_cu_c95d63af_54634cuda3std3__419piecewise_constructE,(_ZN39_INTERNAL_9e967e93_4_k_cu_c95d63af_54634cuda3std3__45__cpo4cendE - _ZN39_INTERNAL_9e967e93_4_k_cu_c95d63af_54634cuda3std3__419piecewise_constructE)
_ZN39_INTERNAL_9e967e93_4_k_cu_c95d63af_54634cuda3std3__419piecewise_constructE:
	.zero		1
	.type		_ZN39_INTERNAL_9e967e93_4_k_cu_c95d63af_54634cuda3std3__45__cpo4cendE,@object
	.size		_ZN39_INTERNAL_9e967e93_4_k_cu_c95d63af_54634cuda3std3__45__cpo4cendE,(_ZN39_INTERNAL_9e967e93_4_k_cu_c95d63af_54634cuda3std6ranges3__45__cpo4swapE - _ZN39_INTERNAL_9e967e93_4_k_cu_c95d63af_54634cuda3std3__45__cpo4cendE)
_ZN39_INTERNAL_9e967e93_4_k_cu_c95d63af_54634cuda3std3__45__cpo4cendE:
	.zero		1
	.type		_ZN39_INTERNAL_9e967e93_4_k_cu_c95d63af_54634cuda3std6ranges3__45__cpo4swapE,@object
	.size		_ZN39_INTERNAL_9e967e93_4_k_cu_c95d63af_54634cuda3std6ranges3__45__cpo4swapE,(.L_8 - _ZN39_INTERNAL_9e967e93_4_k_cu_c95d63af_54634cuda3std6ranges3__45__cpo4swapE)
_ZN39_INTERNAL_9e967e93_4_k_cu_c95d63af_54634cuda3std6ranges3__45__cpo4swapE:
	.zero		1
.L_8:


//--------------------- .nv.constant0._ZN7cutlass13device_kernelINS_4gemm6kernel13GemmUniversalIN4cute5tupleIJiiiiEEENS1_10collective13CollectiveMmaINS1_34MainloopSm90TmaGmmaWarpSpecializedILi3ENS5_IJNS4_1CILi1EEESB_SB_EEENS1_35KernelTmaWarpSpecializedCooperativeEEENS5_IJNSA_ILi384EEENSA_ILi96EEENSA_ILi64EEEEEENS_6half_tENS5_IJlSB_lEEESJ_SK_NS4_8TiledMMAINS4_8MMA_AtomIJNS4_4SM904GMMA25MMA_64x96x16_F32F16F16_SSILNSO_5MajorE0ELSQ_0ELNSO_7ScaleInE1ELSR_1EEEEEENS4_6LayoutINS5_IJNSA_ILi2EEESB_SB_EEENS5_IJSB_NSA_ILi0EEESX_EEEEENS5_IJNS4_10UnderscoreES10_S10_EEEEENS4_13SM90_TMA_LOADENS4_14ComposedLayoutINS4_7SwizzleILi3ELi4ELi3EEENS4_18smem_ptr_flag_bitsILi16EEENSU_INS5_IJNSA_ILi8EEESH_EEENS5_IJSH_SB_EEEEEEEvNS4_8identityES13_S1D_vS1E_EENS_8epilogue10collective6detail29Sm90TmaWarpSpecializedAdapterINS1H_15DefaultEpilogueISJ_SK_SK_NS1G_6thread17LinearCombinationISJ_Li1EffLNS1L_9ScaleType4KindE0ELNS_15FloatRoundStyleE2ESJ_EENS1_15EpilogueDefaultEEEEEvvEEEEvNT_6ParamsE --------------------------
	.section	.nv.constant0._ZN7cutlass13device_kernelINS_4gemm6kernel13GemmUniversalIN4cute5tupleIJiiiiEEENS1_10collective13CollectiveMmaINS1_34MainloopSm90TmaGmmaWarpSpecializedILi3ENS5_IJNS4_1CILi1EEESB_SB_EEENS1_35KernelTmaWarpSpecializedCooperativeEEENS5_IJNSA_ILi384EEENSA_ILi96EEENSA_ILi64EEEEEENS_6half_tENS5_IJlSB_lEEESJ_SK_NS4_8TiledMMAINS4_8MMA_AtomIJNS4_4SM904GMMA25MMA_64x96x16_F32F16F16_SSILNSO_5MajorE0ELSQ_0ELNSO_7ScaleInE1ELSR_1EEEEEENS4_6LayoutINS5_IJNSA_ILi2EEESB_SB_EEENS5_IJSB_NSA_ILi0EEESX_EEEEENS5_IJNS4_10UnderscoreES10_S10_EEEEENS4_13SM90_TMA_LOADENS4_14ComposedLayoutINS4_7SwizzleILi3ELi4ELi3EEENS4_18smem_ptr_flag_bitsILi16EEENSU_INS5_IJNSA_ILi8EEESH_EEENS5_IJSH_SB_EEEEEEEvNS4_8identityES13_S1D_vS1E_EENS_8epilogue10collective6detail29Sm90TmaWarpSpecializedAdapterINS1H_15DefaultEpilogueISJ_SK_SK_NS1G_6thread17LinearCombinationISJ_Li1EffLNS1L_9ScaleType4KindE0ELNS_15FloatRoundStyleE2ESJ_EENS1_15EpilogueDefaultEEEEEvvEEEEvNT_6ParamsE,"a",@progbits
	.sectionflags	@""
	.align	4
.nv.constant0._ZN7cutlass13device_kernelINS_4gemm6kernel13GemmUniversalIN4cute5tupleIJiiiiEEENS1_10collective13CollectiveMmaINS1_34MainloopSm90TmaGmmaWarpSpecializedILi3ENS5_IJNS4_1CILi1EEESB_SB_EEENS1_35KernelTmaWarpSpecializedCooperativeEEENS5_IJNSA_ILi384EEENSA_ILi96EEENSA_ILi64EEEEEENS_6half_tENS5_IJlSB_lEEESJ_SK_NS4_8TiledMMAINS4_8MMA_AtomIJNS4_4SM904GMMA25MMA_64x96x16_F32F16F16_SSILNSO_5MajorE0ELSQ_0ELNSO_7ScaleInE1ELSR_1EEEEEENS4_6LayoutINS5_IJNSA_ILi2EEESB_SB_EEENS5_IJSB_NSA_ILi0EEESX_EEEEENS5_IJNS4_10UnderscoreES10_S10_EEEEENS4_13SM90_TMA_LOADENS4_14ComposedLayoutINS4_7SwizzleILi3ELi4ELi3EEENS4_18smem_ptr_flag_bitsILi16EEENSU_INS5_IJNSA_ILi8EEESH_EEENS5_IJSH_SB_EEEEEEEvNS4_8identityES13_S1D_vS1E_EENS_8epilogue10collective6detail29Sm90TmaWarpSpecializedAdapterINS1H_15DefaultEpilogueISJ_SK_SK_NS1G_6thread17LinearCombinationISJ_Li1EffLNS1L_9ScaleType4KindE0ELNS_15FloatRoundStyleE2ESJ_EENS1_15EpilogueDefaultEEEEEvvEEEEvNT_6ParamsE:
	.zero		1664


//--------------------- SYMBOLS --------------------------

	.type		.nv.reservedSmem.offset0,@object
	.size		.nv.reservedSmem.offset0,0x4
	.type		__assertfail,@function
